//
// Generated by NVIDIA NVVM Compiler
//
// Compiler Build ID: CL-36424714
// Cuda compilation tools, release 13.0, V13.0.88
// Based on NVVM 20.0.0
//

.version 9.0
.target sm_100
.address_size 64

	// .globl	_Z10Sgemm_smemILi16ELi32ELi16ELi1ELi1EEvPfS0_S0_iii
// _ZZ10Sgemm_smemILi16ELi32ELi16ELi1ELi1EEvPfS0_S0_iiiE5smemA has been demoted
// _ZZ10Sgemm_smemILi16ELi32ELi16ELi1ELi1EEvPfS0_S0_iiiE5smemB has been demoted

.visible .entry _Z10Sgemm_smemILi16ELi32ELi16ELi1ELi1EEvPfS0_S0_iii(
	.param .u64 .ptr .align 1 _Z10Sgemm_smemILi16ELi32ELi16ELi1ELi1EEvPfS0_S0_iii_param_0,
	.param .u64 .ptr .align 1 _Z10Sgemm_smemILi16ELi32ELi16ELi1ELi1EEvPfS0_S0_iii_param_1,
	.param .u64 .ptr .align 1 _Z10Sgemm_smemILi16ELi32ELi16ELi1ELi1EEvPfS0_S0_iii_param_2,
	.param .u32 _Z10Sgemm_smemILi16ELi32ELi16ELi1ELi1EEvPfS0_S0_iii_param_3,
	.param .u32 _Z10Sgemm_smemILi16ELi32ELi16ELi1ELi1EEvPfS0_S0_iii_param_4,
	.param .u32 _Z10Sgemm_smemILi16ELi32ELi16ELi1ELi1EEvPfS0_S0_iii_param_5
)
{
	.reg .pred 	%p<52>;
	.reg .b32 	%r<950>;
	.reg .b32 	%f<183>;
	.reg .b64 	%rd<214>;
	// demoted variable
	.shared .align 4 .b8 _ZZ10Sgemm_smemILi16ELi32ELi16ELi1ELi1EEvPfS0_S0_iiiE5smemA[2048];
	// demoted variable
	.shared .align 4 .b8 _ZZ10Sgemm_smemILi16ELi32ELi16ELi1ELi1EEvPfS0_S0_iiiE5smemB[2048];
	ld.param.u32 	%r207, [_Z10Sgemm_smemILi16ELi32ELi16ELi1ELi1EEvPfS0_S0_iii_param_5];
	setp.lt.s32 	%p1, %r207, 1;
	mov.f32 	%f182, 0f00000000;
	@%p1 bra 	$L__BB0_55;
	ld.param.u32 	%r895, [_Z10Sgemm_smemILi16ELi32ELi16ELi1ELi1EEvPfS0_S0_iii_param_5];
	ld.param.u32 	%r892, [_Z10Sgemm_smemILi16ELi32ELi16ELi1ELi1EEvPfS0_S0_iii_param_4];
	mov.u32 	%r209, %tid.y;
	mov.u32 	%r210, %ntid.x;
	mov.u32 	%r211, %tid.x;
	mad.lo.s32 	%r212, %r209, %r210, %r211;
	shr.u32 	%r213, %r212, 4;
	and.b32  	%r214, %r212, 31;
	and.b32  	%r215, %r212, 15;
	mov.u32 	%r216, %ntid.y;
	mul.lo.s32 	%r217, %r210, %r216;
	shr.u32 	%r218, %r217, 4;
	shr.u32 	%r219, %r217, 5;
	shr.u32 	%r220, %r212, 5;
	shl.b32 	%r221, %r212, 2;
	and.b32  	%r222, %r221, 124;
	mov.u32 	%r223, _ZZ10Sgemm_smemILi16ELi32ELi16ELi1ELi1EEvPfS0_S0_iiiE5smemA;
	add.s32 	%r224, %r223, %r222;
	and.b32  	%r225, %r221, 60;
	mov.u32 	%r226, _ZZ10Sgemm_smemILi16ELi32ELi16ELi1ELi1EEvPfS0_S0_iiiE5smemB;
	add.s32 	%r227, %r226, %r225;
	shl.b32 	%r228, %r220, 7;
	add.s32 	%r229, %r224, %r228;
	add.s32 	%r1, %r220, %r219;
	shl.b32 	%r230, %r219, 7;
	add.s32 	%r2, %r229, %r230;
	add.s32 	%r231, %r1, %r219;
	add.s32 	%r3, %r2, %r230;
	add.s32 	%r232, %r231, %r219;
	add.s32 	%r4, %r3, %r230;
	add.s32 	%r233, %r232, %r219;
	add.s32 	%r5, %r4, %r230;
	add.s32 	%r234, %r233, %r219;
	add.s32 	%r6, %r5, %r230;
	add.s32 	%r235, %r234, %r219;
	add.s32 	%r7, %r6, %r230;
	add.s32 	%r236, %r235, %r219;
	add.s32 	%r8, %r7, %r230;
	add.s32 	%r237, %r236, %r219;
	add.s32 	%r9, %r8, %r230;
	add.s32 	%r238, %r237, %r219;
	add.s32 	%r10, %r9, %r230;
	add.s32 	%r11, %r238, %r219;
	add.s32 	%r12, %r10, %r230;
	add.s32 	%r239, %r11, %r219;
	add.s32 	%r13, %r12, %r230;
	add.s32 	%r240, %r239, %r219;
	add.s32 	%r14, %r13, %r230;
	add.s32 	%r241, %r240, %r219;
	add.s32 	%r15, %r14, %r230;
	add.s32 	%r242, %r241, %r219;
	add.s32 	%r16, %r15, %r230;
	add.s32 	%r17, %r16, %r230;
	shl.b32 	%r243, %r213, 6;
	add.s32 	%r244, %r227, %r243;
	add.s32 	%r18, %r213, %r218;
	shl.b32 	%r245, %r218, 6;
	add.s32 	%r19, %r244, %r245;
	add.s32 	%r246, %r18, %r218;
	add.s32 	%r20, %r19, %r245;
	add.s32 	%r247, %r246, %r218;
	add.s32 	%r21, %r20, %r245;
	add.s32 	%r248, %r247, %r218;
	add.s32 	%r22, %r21, %r245;
	add.s32 	%r249, %r248, %r218;
	add.s32 	%r23, %r22, %r245;
	add.s32 	%r250, %r249, %r218;
	add.s32 	%r24, %r23, %r245;
	add.s32 	%r251, %r250, %r218;
	add.s32 	%r25, %r24, %r245;
	add.s32 	%r252, %r251, %r218;
	add.s32 	%r26, %r25, %r245;
	add.s32 	%r27, %r252, %r218;
	add.s32 	%r28, %r26, %r245;
	add.s32 	%r29, %r27, %r218;
	add.s32 	%r30, %r28, %r245;
	add.s32 	%r31, %r30, %r245;
	add.s32 	%r32, %r31, %r245;
	add.s32 	%r33, %r32, %r245;
	add.s32 	%r34, %r33, %r245;
	add.s32 	%r35, %r34, %r245;
	add.s32 	%r36, %r35, %r245;
	add.s32 	%r37, %r36, %r245;
	add.s32 	%r38, %r37, %r245;
	add.s32 	%r39, %r38, %r245;
	add.s32 	%r40, %r39, %r245;
	add.s32 	%r41, %r40, %r245;
	add.s32 	%r42, %r41, %r245;
	add.s32 	%r43, %r42, %r245;
	add.s32 	%r44, %r43, %r245;
	add.s32 	%r45, %r44, %r245;
	add.s32 	%r46, %r45, %r245;
	add.s32 	%r47, %r46, %r245;
	add.s32 	%r48, %r47, %r245;
	add.s32 	%r49, %r48, %r245;
	add.s32 	%r50, %r49, %r245;
	add.s32 	%r51, %r50, %r245;
	shl.b32 	%r253, %r219, 4;
	add.s32 	%r254, %r220, %r253;
	mad.lo.s32 	%r947, %r895, %r254, %r214;
	mad.lo.s32 	%r255, %r219, 15, %r220;
	mad.lo.s32 	%r946, %r895, %r255, %r214;
	mad.lo.s32 	%r945, %r895, %r242, %r214;
	mad.lo.s32 	%r944, %r241, %r895, %r214;
	mad.lo.s32 	%r943, %r240, %r895, %r214;
	mad.lo.s32 	%r942, %r239, %r895, %r214;
	mad.lo.s32 	%r941, %r11, %r895, %r214;
	mad.lo.s32 	%r940, %r238, %r895, %r214;
	mad.lo.s32 	%r939, %r237, %r895, %r214;
	mad.lo.s32 	%r938, %r236, %r895, %r214;
	mad.lo.s32 	%r937, %r235, %r895, %r214;
	mad.lo.s32 	%r936, %r234, %r895, %r214;
	mad.lo.s32 	%r935, %r233, %r895, %r214;
	mad.lo.s32 	%r934, %r232, %r895, %r214;
	mad.lo.s32 	%r933, %r231, %r895, %r214;
	mad.lo.s32 	%r932, %r1, %r895, %r214;
	mad.lo.s32 	%r931, %r220, %r895, %r214;
	mad.lo.s32 	%r930, %r892, %r18, %r215;
	shl.b32 	%r256, %r218, 1;
	add.s32 	%r257, %r213, %r256;
	mad.lo.s32 	%r929, %r892, %r257, %r215;
	mad.lo.s32 	%r258, %r218, 3, %r213;
	mad.lo.s32 	%r928, %r892, %r258, %r215;
	shl.b32 	%r259, %r218, 2;
	add.s32 	%r260, %r213, %r259;
	mad.lo.s32 	%r927, %r892, %r260, %r215;
	mad.lo.s32 	%r261, %r218, 5, %r213;
	mad.lo.s32 	%r926, %r892, %r261, %r215;
	mad.lo.s32 	%r262, %r218, 6, %r213;
	mad.lo.s32 	%r925, %r892, %r262, %r215;
	mad.lo.s32 	%r263, %r218, 7, %r213;
	mad.lo.s32 	%r924, %r892, %r263, %r215;
	shl.b32 	%r264, %r218, 3;
	add.s32 	%r265, %r213, %r264;
	mad.lo.s32 	%r923, %r892, %r265, %r215;
	mad.lo.s32 	%r266, %r218, 9, %r213;
	mad.lo.s32 	%r922, %r892, %r266, %r215;
	mad.lo.s32 	%r267, %r218, 10, %r213;
	mad.lo.s32 	%r921, %r892, %r267, %r215;
	mad.lo.s32 	%r268, %r218, 11, %r213;
	mad.lo.s32 	%r920, %r892, %r268, %r215;
	mad.lo.s32 	%r269, %r218, 12, %r213;
	mad.lo.s32 	%r919, %r892, %r269, %r215;
	mad.lo.s32 	%r270, %r218, 13, %r213;
	mad.lo.s32 	%r918, %r892, %r270, %r215;
	mad.lo.s32 	%r271, %r218, 14, %r213;
	mad.lo.s32 	%r917, %r892, %r271, %r215;
	mad.lo.s32 	%r272, %r218, 15, %r213;
	mad.lo.s32 	%r916, %r892, %r272, %r215;
	and.b32  	%r273, %r217, -16;
	add.s32 	%r274, %r213, %r273;
	mad.lo.s32 	%r915, %r892, %r274, %r215;
	mad.lo.s32 	%r275, %r218, 17, %r213;
	mad.lo.s32 	%r914, %r892, %r275, %r215;
	mad.lo.s32 	%r276, %r218, 18, %r213;
	mad.lo.s32 	%r913, %r892, %r276, %r215;
	mad.lo.s32 	%r277, %r218, 19, %r213;
	mad.lo.s32 	%r912, %r892, %r277, %r215;
	mad.lo.s32 	%r278, %r218, 20, %r213;
	mad.lo.s32 	%r911, %r892, %r278, %r215;
	mad.lo.s32 	%r279, %r218, 21, %r213;
	mad.lo.s32 	%r910, %r892, %r279, %r215;
	mad.lo.s32 	%r280, %r218, 22, %r213;
	mad.lo.s32 	%r909, %r892, %r280, %r215;
	mad.lo.s32 	%r281, %r218, 23, %r213;
	mad.lo.s32 	%r908, %r892, %r281, %r215;
	mad.lo.s32 	%r282, %r218, 24, %r213;
	mad.lo.s32 	%r907, %r892, %r282, %r215;
	mad.lo.s32 	%r283, %r218, 25, %r213;
	mad.lo.s32 	%r906, %r892, %r283, %r215;
	mad.lo.s32 	%r284, %r218, 26, %r213;
	mad.lo.s32 	%r905, %r892, %r284, %r215;
	mad.lo.s32 	%r285, %r218, 27, %r213;
	mad.lo.s32 	%r904, %r892, %r285, %r215;
	mad.lo.s32 	%r286, %r218, 28, %r213;
	mad.lo.s32 	%r903, %r892, %r286, %r215;
	mad.lo.s32 	%r287, %r218, 29, %r213;
	mad.lo.s32 	%r902, %r892, %r287, %r215;
	mad.lo.s32 	%r288, %r218, 30, %r213;
	mad.lo.s32 	%r901, %r892, %r288, %r215;
	mad.lo.s32 	%r289, %r218, 31, %r213;
	mad.lo.s32 	%r900, %r892, %r289, %r215;
	shl.b32 	%r290, %r218, 5;
	add.s32 	%r291, %r213, %r290;
	mad.lo.s32 	%r899, %r892, %r291, %r215;
	mad.lo.s32 	%r898, %r892, %r213, %r215;
	mov.b32 	%r948, 0;
	mov.u32 	%r949, %r948;
$L__BB0_2:
	mov.u32 	%r292, %ntid.x;
	mov.u32 	%r293, %tid.y;
	mov.u32 	%r294, %tid.x;
	mad.lo.s32 	%r295, %r293, %r292, %r294;
	setp.gt.u32 	%p2, %r295, 511;
	@%p2 bra 	$L__BB0_53;
	ld.param.u32 	%r896, [_Z10Sgemm_smemILi16ELi32ELi16ELi1ELi1EEvPfS0_S0_iii_param_5];
	ld.param.u64 	%rd211, [_Z10Sgemm_smemILi16ELi32ELi16ELi1ELi1EEvPfS0_S0_iii_param_0];
	setp.gt.u32 	%p3, %r1, 15;
	cvt.u64.u32 	%rd8, %r931;
	mov.u32 	%r296, %ctaid.y;
	mul.lo.s32 	%r297, %r296, %r896;
	shl.b32 	%r298, %r297, 4;
	cvt.s64.s32 	%rd1, %r298;
	add.s64 	%rd9, %rd8, %rd1;
	cvta.to.global.u64 	%rd2, %rd211;
	shl.b64 	%rd10, %rd9, 2;
	add.s64 	%rd11, %rd2, %rd10;
	ld.global.nc.f32 	%f4, [%rd11];
	mov.u32 	%r299, %ntid.x;
	mov.u32 	%r300, %tid.y;
	mov.u32 	%r301, %tid.x;
	mad.lo.s32 	%r302, %r300, %r299, %r301;
	shl.b32 	%r303, %r302, 2;
	and.b32  	%r304, %r303, 124;
	mov.u32 	%r305, _ZZ10Sgemm_smemILi16ELi32ELi16ELi1ELi1EEvPfS0_S0_iiiE5smemA;
	add.s32 	%r306, %r305, %r304;
	and.b32  	%r307, %r303, -128;
	add.s32 	%r308, %r306, %r307;
	st.shared.f32 	[%r308], %f4;
	@%p3 bra 	$L__BB0_20;
	mov.u32 	%r309, %ntid.x;
	mov.u32 	%r310, %ntid.y;
	mul.lo.s32 	%r311, %r309, %r310;
	shr.u32 	%r312, %r311, 5;
	add.s32 	%r313, %r1, %r312;
	setp.gt.u32 	%p4, %r313, 15;
	cvt.u64.u32 	%rd12, %r932;
	add.s64 	%rd13, %rd12, %rd1;
	shl.b64 	%rd14, %rd13, 2;
	add.s64 	%rd15, %rd2, %rd14;
	ld.global.nc.f32 	%f5, [%rd15];
	st.shared.f32 	[%r2], %f5;
	@%p4 bra 	$L__BB0_20;
	mov.u32 	%r314, %ntid.x;
	mov.u32 	%r315, %ntid.y;
	mul.lo.s32 	%r316, %r314, %r315;
	shr.u32 	%r317, %r316, 5;
	add.s32 	%r318, %r1, %r317;
	add.s32 	%r319, %r318, %r317;
	setp.gt.u32 	%p5, %r319, 15;
	cvt.u64.u32 	%rd16, %r933;
	add.s64 	%rd17, %rd16, %rd1;
	shl.b64 	%rd18, %rd17, 2;
	add.s64 	%rd19, %rd2, %rd18;
	ld.global.nc.f32 	%f6, [%rd19];
	st.shared.f32 	[%r3], %f6;
	@%p5 bra 	$L__BB0_20;
	mov.u32 	%r320, %ntid.x;
	mov.u32 	%r321, %ntid.y;
	mul.lo.s32 	%r322, %r320, %r321;
	shr.u32 	%r323, %r322, 5;
	add.s32 	%r324, %r1, %r323;
	add.s32 	%r325, %r324, %r323;
	add.s32 	%r326, %r325, %r323;
	setp.gt.u32 	%p6, %r326, 15;
	cvt.u64.u32 	%rd20, %r934;
	add.s64 	%rd21, %rd20, %rd1;
	shl.b64 	%rd22, %rd21, 2;
	add.s64 	%rd23, %rd2, %rd22;
	ld.global.nc.f32 	%f7, [%rd23];
	st.shared.f32 	[%r4], %f7;
	@%p6 bra 	$L__BB0_20;
	mov.u32 	%r327, %ntid.x;
	mov.u32 	%r328, %ntid.y;
	mul.lo.s32 	%r329, %r327, %r328;
	shr.u32 	%r330, %r329, 5;
	add.s32 	%r331, %r1, %r330;
	add.s32 	%r332, %r331, %r330;
	add.s32 	%r333, %r332, %r330;
	add.s32 	%r334, %r333, %r330;
	setp.gt.u32 	%p7, %r334, 15;
	cvt.u64.u32 	%rd24, %r935;
	add.s64 	%rd25, %rd24, %rd1;
	shl.b64 	%rd26, %rd25, 2;
	add.s64 	%rd27, %rd2, %rd26;
	ld.global.nc.f32 	%f8, [%rd27];
	st.shared.f32 	[%r5], %f8;
	@%p7 bra 	$L__BB0_20;
	mov.u32 	%r335, %ntid.x;
	mov.u32 	%r336, %ntid.y;
	mul.lo.s32 	%r337, %r335, %r336;
	shr.u32 	%r338, %r337, 5;
	add.s32 	%r339, %r1, %r338;
	add.s32 	%r340, %r339, %r338;
	add.s32 	%r341, %r340, %r338;
	add.s32 	%r342, %r341, %r338;
	add.s32 	%r343, %r342, %r338;
	setp.gt.u32 	%p8, %r343, 15;
	cvt.u64.u32 	%rd28, %r936;
	add.s64 	%rd29, %rd28, %rd1;
	shl.b64 	%rd30, %rd29, 2;
	add.s64 	%rd31, %rd2, %rd30;
	ld.global.nc.f32 	%f9, [%rd31];
	st.shared.f32 	[%r6], %f9;
	@%p8 bra 	$L__BB0_20;
	mov.u32 	%r344, %ntid.x;
	mov.u32 	%r345, %ntid.y;
	mul.lo.s32 	%r346, %r344, %r345;
	shr.u32 	%r347, %r346, 5;
	add.s32 	%r348, %r1, %r347;
	add.s32 	%r349, %r348, %r347;
	add.s32 	%r350, %r349, %r347;
	add.s32 	%r351, %r350, %r347;
	add.s32 	%r352, %r351, %r347;
	add.s32 	%r353, %r352, %r347;
	setp.gt.u32 	%p9, %r353, 15;
	cvt.u64.u32 	%rd32, %r937;
	add.s64 	%rd33, %rd32, %rd1;
	shl.b64 	%rd34, %rd33, 2;
	add.s64 	%rd35, %rd2, %rd34;
	ld.global.nc.f32 	%f10, [%rd35];
	st.shared.f32 	[%r7], %f10;
	@%p9 bra 	$L__BB0_20;
	mov.u32 	%r354, %ntid.x;
	mov.u32 	%r355, %ntid.y;
	mul.lo.s32 	%r356, %r354, %r355;
	shr.u32 	%r357, %r356, 5;
	add.s32 	%r358, %r1, %r357;
	add.s32 	%r359, %r358, %r357;
	add.s32 	%r360, %r359, %r357;
	add.s32 	%r361, %r360, %r357;
	add.s32 	%r362, %r361, %r357;
	add.s32 	%r363, %r362, %r357;
	add.s32 	%r364, %r363, %r357;
	setp.gt.u32 	%p10, %r364, 15;
	cvt.u64.u32 	%rd36, %r938;
	add.s64 	%rd37, %rd36, %rd1;
	shl.b64 	%rd38, %rd37, 2;
	add.s64 	%rd39, %rd2, %rd38;
	ld.global.nc.f32 	%f11, [%rd39];
	st.shared.f32 	[%r8], %f11;
	@%p10 bra 	$L__BB0_20;
	mov.u32 	%r365, %ntid.x;
	mov.u32 	%r366, %ntid.y;
	mul.lo.s32 	%r367, %r365, %r366;
	shr.u32 	%r368, %r367, 5;
	add.s32 	%r369, %r1, %r368;
	add.s32 	%r370, %r369, %r368;
	add.s32 	%r371, %r370, %r368;
	add.s32 	%r372, %r371, %r368;
	add.s32 	%r373, %r372, %r368;
	add.s32 	%r374, %r373, %r368;
	add.s32 	%r375, %r374, %r368;
	add.s32 	%r376, %r375, %r368;
	setp.gt.u32 	%p11, %r376, 15;
	cvt.u64.u32 	%rd40, %r939;
	add.s64 	%rd41, %rd40, %rd1;
	shl.b64 	%rd42, %rd41, 2;
	add.s64 	%rd43, %rd2, %rd42;
	ld.global.nc.f32 	%f12, [%rd43];
	st.shared.f32 	[%r9], %f12;
	@%p11 bra 	$L__BB0_20;
	setp.gt.u32 	%p12, %r11, 15;
	cvt.u64.u32 	%rd44, %r940;
	add.s64 	%rd45, %rd44, %rd1;
	shl.b64 	%rd46, %rd45, 2;
	add.s64 	%rd47, %rd2, %rd46;
	ld.global.nc.f32 	%f13, [%rd47];
	st.shared.f32 	[%r10], %f13;
	@%p12 bra 	$L__BB0_20;
	mov.u32 	%r377, %ntid.x;
	mov.u32 	%r378, %ntid.y;
	mul.lo.s32 	%r379, %r377, %r378;
	shr.u32 	%r380, %r379, 5;
	add.s32 	%r381, %r11, %r380;
	setp.gt.u32 	%p13, %r381, 15;
	cvt.u64.u32 	%rd48, %r941;
	add.s64 	%rd49, %rd48, %rd1;
	shl.b64 	%rd50, %rd49, 2;
	add.s64 	%rd51, %rd2, %rd50;
	ld.global.nc.f32 	%f14, [%rd51];
	st.shared.f32 	[%r12], %f14;
	@%p13 bra 	$L__BB0_20;
	mov.u32 	%r382, %ntid.x;
	mov.u32 	%r383, %ntid.y;
	mul.lo.s32 	%r384, %r382, %r383;
	shr.u32 	%r385, %r384, 5;
	add.s32 	%r386, %r11, %r385;
	add.s32 	%r387, %r386, %r385;
	setp.gt.u32 	%p14, %r387, 15;
	cvt.u64.u32 	%rd52, %r942;
	add.s64 	%rd53, %rd52, %rd1;
	shl.b64 	%rd54, %rd53, 2;
	add.s64 	%rd55, %rd2, %rd54;
	ld.global.nc.f32 	%f15, [%rd55];
	st.shared.f32 	[%r13], %f15;
	@%p14 bra 	$L__BB0_20;
	mov.u32 	%r388, %ntid.x;
	mov.u32 	%r389, %ntid.y;
	mul.lo.s32 	%r390, %r388, %r389;
	shr.u32 	%r391, %r390, 5;
	add.s32 	%r392, %r11, %r391;
	add.s32 	%r393, %r392, %r391;
	add.s32 	%r394, %r393, %r391;
	setp.gt.u32 	%p15, %r394, 15;
	cvt.u64.u32 	%rd56, %r943;
	add.s64 	%rd57, %rd56, %rd1;
	shl.b64 	%rd58, %rd57, 2;
	add.s64 	%rd59, %rd2, %rd58;
	ld.global.nc.f32 	%f16, [%rd59];
	st.shared.f32 	[%r14], %f16;
	@%p15 bra 	$L__BB0_20;
	mov.u32 	%r395, %ntid.x;
	mov.u32 	%r396, %ntid.y;
	mul.lo.s32 	%r397, %r395, %r396;
	shr.u32 	%r398, %r397, 5;
	add.s32 	%r399, %r11, %r398;
	add.s32 	%r400, %r399, %r398;
	add.s32 	%r401, %r400, %r398;
	add.s32 	%r402, %r401, %r398;
	setp.gt.u32 	%p16, %r402, 15;
	cvt.u64.u32 	%rd60, %r944;
	add.s64 	%rd61, %rd60, %rd1;
	shl.b64 	%rd62, %rd61, 2;
	add.s64 	%rd63, %rd2, %rd62;
	ld.global.nc.f32 	%f17, [%rd63];
	st.shared.f32 	[%r15], %f17;
	@%p16 bra 	$L__BB0_20;
	mov.u32 	%r403, %ntid.x;
	mov.u32 	%r404, %ntid.y;
	mul.lo.s32 	%r405, %r403, %r404;
	shr.u32 	%r406, %r405, 5;
	add.s32 	%r407, %r11, %r406;
	add.s32 	%r408, %r407, %r406;
	add.s32 	%r409, %r408, %r406;
	add.s32 	%r410, %r409, %r406;
	add.s32 	%r411, %r410, %r406;
	setp.gt.u32 	%p17, %r411, 15;
	cvt.u64.u32 	%rd64, %r945;
	add.s64 	%rd65, %rd64, %rd1;
	shl.b64 	%rd66, %rd65, 2;
	add.s64 	%rd67, %rd2, %rd66;
	ld.global.nc.f32 	%f18, [%rd67];
	st.shared.f32 	[%r16], %f18;
	@%p17 bra 	$L__BB0_20;
	mov.u32 	%r412, %ntid.x;
	mov.u32 	%r413, %ntid.y;
	mul.lo.s32 	%r414, %r412, %r413;
	shr.u32 	%r415, %r414, 5;
	add.s32 	%r416, %r11, %r415;
	add.s32 	%r417, %r416, %r415;
	add.s32 	%r418, %r417, %r415;
	add.s32 	%r419, %r418, %r415;
	add.s32 	%r420, %r419, %r415;
	add.s32 	%r421, %r420, %r415;
	setp.gt.u32 	%p18, %r421, 15;
	cvt.u64.u32 	%rd68, %r946;
	add.s64 	%rd69, %rd68, %rd1;
	shl.b64 	%rd70, %rd69, 2;
	add.s64 	%rd71, %rd2, %rd70;
	ld.global.nc.f32 	%f19, [%rd71];
	st.shared.f32 	[%r17], %f19;
	@%p18 bra 	$L__BB0_20;
	cvt.u64.u32 	%rd72, %r947;
	add.s64 	%rd73, %rd72, %rd1;
	shl.b64 	%rd74, %rd73, 2;
	add.s64 	%rd75, %rd2, %rd74;
	ld.global.nc.f32 	%f20, [%rd75];
	mov.u32 	%r422, %ntid.x;
	mov.u32 	%r423, %ntid.y;
	mul.lo.s32 	%r424, %r422, %r423;
	shl.b32 	%r425, %r424, 2;
	and.b32  	%r426, %r425, -128;
	add.s32 	%r427, %r17, %r426;
	st.shared.f32 	[%r427], %f20;
$L__BB0_20:
	ld.param.u64 	%rd212, [_Z10Sgemm_smemILi16ELi32ELi16ELi1ELi1EEvPfS0_S0_iii_param_1];
	setp.gt.u32 	%p19, %r18, 31;
	cvt.s64.s32 	%rd76, %r898;
	mov.u32 	%r428, %ctaid.x;
	shl.b32 	%r429, %r428, 4;
	cvt.u64.u32 	%rd3, %r429;
	add.s64 	%rd77, %rd76, %rd3;
	cvta.to.global.u64 	%rd4, %rd212;
	shl.b64 	%rd78, %rd77, 2;
	add.s64 	%rd79, %rd4, %rd78;
	ld.global.nc.f32 	%f21, [%rd79];
	mov.u32 	%r430, %ntid.x;
	mov.u32 	%r431, %tid.y;
	mov.u32 	%r432, %tid.x;
	mad.lo.s32 	%r433, %r431, %r430, %r432;
	shl.b32 	%r434, %r433, 2;
	and.b32  	%r435, %r434, 60;
	mov.u32 	%r436, _ZZ10Sgemm_smemILi16ELi32ELi16ELi1ELi1EEvPfS0_S0_iiiE5smemB;
	add.s32 	%r437, %r436, %r435;
	and.b32  	%r438, %r434, -64;
	add.s32 	%r439, %r437, %r438;
	st.shared.f32 	[%r439], %f21;
	@%p19 bra 	$L__BB0_53;
	mov.u32 	%r440, %ntid.x;
	mov.u32 	%r441, %ntid.y;
	mul.lo.s32 	%r442, %r440, %r441;
	shr.u32 	%r443, %r442, 4;
	add.s32 	%r444, %r18, %r443;
	setp.gt.u32 	%p20, %r444, 31;
	cvt.s64.s32 	%rd80, %r930;
	add.s64 	%rd81, %rd80, %rd3;
	shl.b64 	%rd82, %rd81, 2;
	add.s64 	%rd83, %rd4, %rd82;
	ld.global.nc.f32 	%f22, [%rd83];
	st.shared.f32 	[%r19], %f22;
	@%p20 bra 	$L__BB0_53;
	mov.u32 	%r445, %ntid.x;
	mov.u32 	%r446, %ntid.y;
	mul.lo.s32 	%r447, %r445, %r446;
	shr.u32 	%r448, %r447, 4;
	add.s32 	%r449, %r18, %r448;
	add.s32 	%r450, %r449, %r448;
	setp.gt.u32 	%p21, %r450, 31;
	cvt.s64.s32 	%rd84, %r929;
	add.s64 	%rd85, %rd84, %rd3;
	shl.b64 	%rd86, %rd85, 2;
	add.s64 	%rd87, %rd4, %rd86;
	ld.global.nc.f32 	%f23, [%rd87];
	st.shared.f32 	[%r20], %f23;
	@%p21 bra 	$L__BB0_53;
	mov.u32 	%r451, %ntid.x;
	mov.u32 	%r452, %ntid.y;
	mul.lo.s32 	%r453, %r451, %r452;
	shr.u32 	%r454, %r453, 4;
	add.s32 	%r455, %r18, %r454;
	add.s32 	%r456, %r455, %r454;
	add.s32 	%r457, %r456, %r454;
	setp.gt.u32 	%p22, %r457, 31;
	cvt.s64.s32 	%rd88, %r928;
	add.s64 	%rd89, %rd88, %rd3;
	shl.b64 	%rd90, %rd89, 2;
	add.s64 	%rd91, %rd4, %rd90;
	ld.global.nc.f32 	%f24, [%rd91];
	st.shared.f32 	[%r21], %f24;
	@%p22 bra 	$L__BB0_53;
	mov.u32 	%r458, %ntid.x;
	mov.u32 	%r459, %ntid.y;
	mul.lo.s32 	%r460, %r458, %r459;
	shr.u32 	%r461, %r460, 4;
	add.s32 	%r462, %r18, %r461;
	add.s32 	%r463, %r462, %r461;
	add.s32 	%r464, %r463, %r461;
	add.s32 	%r465, %r464, %r461;
	setp.gt.u32 	%p23, %r465, 31;
	cvt.s64.s32 	%rd92, %r927;
	add.s64 	%rd93, %rd92, %rd3;
	shl.b64 	%rd94, %rd93, 2;
	add.s64 	%rd95, %rd4, %rd94;
	ld.global.nc.f32 	%f25, [%rd95];
	st.shared.f32 	[%r22], %f25;
	@%p23 bra 	$L__BB0_53;
	mov.u32 	%r466, %ntid.x;
	mov.u32 	%r467, %ntid.y;
	mul.lo.s32 	%r468, %r466, %r467;
	shr.u32 	%r469, %r468, 4;
	add.s32 	%r470, %r18, %r469;
	add.s32 	%r471, %r470, %r469;
	add.s32 	%r472, %r471, %r469;
	add.s32 	%r473, %r472, %r469;
	add.s32 	%r474, %r473, %r469;
	setp.gt.u32 	%p24, %r474, 31;
	cvt.s64.s32 	%rd96, %r926;
	add.s64 	%rd97, %rd96, %rd3;
	shl.b64 	%rd98, %rd97, 2;
	add.s64 	%rd99, %rd4, %rd98;
	ld.global.nc.f32 	%f26, [%rd99];
	st.shared.f32 	[%r23], %f26;
	@%p24 bra 	$L__BB0_53;
	mov.u32 	%r475, %ntid.x;
	mov.u32 	%r476, %ntid.y;
	mul.lo.s32 	%r477, %r475, %r476;
	shr.u32 	%r478, %r477, 4;
	add.s32 	%r479, %r18, %r478;
	add.s32 	%r480, %r479, %r478;
	add.s32 	%r481, %r480, %r478;
	add.s32 	%r482, %r481, %r478;
	add.s32 	%r483, %r482, %r478;
	add.s32 	%r484, %r483, %r478;
	setp.gt.u32 	%p25, %r484, 31;
	cvt.s64.s32 	%rd100, %r925;
	add.s64 	%rd101, %rd100, %rd3;
	shl.b64 	%rd102, %rd101, 2;
	add.s64 	%rd103, %rd4, %rd102;
	ld.global.nc.f32 	%f27, [%rd103];
	st.shared.f32 	[%r24], %f27;
	@%p25 bra 	$L__BB0_53;
	mov.u32 	%r485, %ntid.x;
	mov.u32 	%r486, %ntid.y;
	mul.lo.s32 	%r487, %r485, %r486;
	shr.u32 	%r488, %r487, 4;
	add.s32 	%r489, %r18, %r488;
	add.s32 	%r490, %r489, %r488;
	add.s32 	%r491, %r490, %r488;
	add.s32 	%r492, %r491, %r488;
	add.s32 	%r493, %r492, %r488;
	add.s32 	%r494, %r493, %r488;
	add.s32 	%r495, %r494, %r488;
	setp.gt.u32 	%p26, %r495, 31;
	cvt.s64.s32 	%rd104, %r924;
	add.s64 	%rd105, %rd104, %rd3;
	shl.b64 	%rd106, %rd105, 2;
	add.s64 	%rd107, %rd4, %rd106;
	ld.global.nc.f32 	%f28, [%rd107];
	st.shared.f32 	[%r25], %f28;
	@%p26 bra 	$L__BB0_53;
	setp.gt.u32 	%p27, %r27, 31;
	cvt.s64.s32 	%rd108, %r923;
	add.s64 	%rd109, %rd108, %rd3;
	shl.b64 	%rd110, %rd109, 2;
	add.s64 	%rd111, %rd4, %rd110;
	ld.global.nc.f32 	%f29, [%rd111];
	st.shared.f32 	[%r26], %f29;
	@%p27 bra 	$L__BB0_53;
	setp.gt.u32 	%p28, %r29, 31;
	cvt.s64.s32 	%rd112, %r922;
	add.s64 	%rd113, %rd112, %rd3;
	shl.b64 	%rd114, %rd113, 2;
	add.s64 	%rd115, %rd4, %rd114;
	ld.global.nc.f32 	%f30, [%rd115];
	st.shared.f32 	[%r28], %f30;
	@%p28 bra 	$L__BB0_53;
	mov.u32 	%r496, %ntid.x;
	mov.u32 	%r497, %ntid.y;
	mul.lo.s32 	%r498, %r496, %r497;
	shr.u32 	%r499, %r498, 4;
	add.s32 	%r500, %r29, %r499;
	setp.gt.u32 	%p29, %r500, 31;
	cvt.s64.s32 	%rd116, %r921;
	add.s64 	%rd117, %rd116, %rd3;
	shl.b64 	%rd118, %rd117, 2;
	add.s64 	%rd119, %rd4, %rd118;
	ld.global.nc.f32 	%f31, [%rd119];
	st.shared.f32 	[%r30], %f31;
	@%p29 bra 	$L__BB0_53;
	mov.u32 	%r501, %ntid.x;
	mov.u32 	%r502, %ntid.y;
	mul.lo.s32 	%r503, %r501, %r502;
	shr.u32 	%r504, %r503, 4;
	add.s32 	%r505, %r29, %r504;
	add.s32 	%r506, %r505, %r504;
	setp.gt.u32 	%p30, %r506, 31;
	cvt.s64.s32 	%rd120, %r920;
	add.s64 	%rd121, %rd120, %rd3;
	shl.b64 	%rd122, %rd121, 2;
	add.s64 	%rd123, %rd4, %rd122;
	ld.global.nc.f32 	%f32, [%rd123];
	st.shared.f32 	[%r31], %f32;
	@%p30 bra 	$L__BB0_53;
	mov.u32 	%r507, %ntid.x;
	mov.u32 	%r508, %ntid.y;
	mul.lo.s32 	%r509, %r507, %r508;
	shr.u32 	%r510, %r509, 4;
	add.s32 	%r511, %r29, %r510;
	add.s32 	%r512, %r511, %r510;
	add.s32 	%r513, %r512, %r510;
	setp.gt.u32 	%p31, %r513, 31;
	cvt.s64.s32 	%rd124, %r919;
	add.s64 	%rd125, %rd124, %rd3;
	shl.b64 	%rd126, %rd125, 2;
	add.s64 	%rd127, %rd4, %rd126;
	ld.global.nc.f32 	%f33, [%rd127];
	st.shared.f32 	[%r32], %f33;
	@%p31 bra 	$L__BB0_53;
	mov.u32 	%r514, %ntid.x;
	mov.u32 	%r515, %ntid.y;
	mul.lo.s32 	%r516, %r514, %r515;
	shr.u32 	%r517, %r516, 4;
	add.s32 	%r518, %r29, %r517;
	add.s32 	%r519, %r518, %r517;
	add.s32 	%r520, %r519, %r517;
	add.s32 	%r521, %r520, %r517;
	setp.gt.u32 	%p32, %r521, 31;
	cvt.s64.s32 	%rd128, %r918;
	add.s64 	%rd129, %rd128, %rd3;
	shl.b64 	%rd130, %rd129, 2;
	add.s64 	%rd131, %rd4, %rd130;
	ld.global.nc.f32 	%f34, [%rd131];
	st.shared.f32 	[%r33], %f34;
	@%p32 bra 	$L__BB0_53;
	mov.u32 	%r522, %ntid.x;
	mov.u32 	%r523, %ntid.y;
	mul.lo.s32 	%r524, %r522, %r523;
	shr.u32 	%r525, %r524, 4;
	add.s32 	%r526, %r29, %r525;
	add.s32 	%r527, %r526, %r525;
	add.s32 	%r528, %r527, %r525;
	add.s32 	%r529, %r528, %r525;
	add.s32 	%r530, %r529, %r525;
	setp.gt.u32 	%p33, %r530, 31;
	cvt.s64.s32 	%rd132, %r917;
	add.s64 	%rd133, %rd132, %rd3;
	shl.b64 	%rd134, %rd133, 2;
	add.s64 	%rd135, %rd4, %rd134;
	ld.global.nc.f32 	%f35, [%rd135];
	st.shared.f32 	[%r34], %f35;
	@%p33 bra 	$L__BB0_53;
	mov.u32 	%r531, %ntid.x;
	mov.u32 	%r532, %ntid.y;
	mul.lo.s32 	%r533, %r531, %r532;
	shr.u32 	%r534, %r533, 4;
	add.s32 	%r535, %r29, %r534;
	add.s32 	%r536, %r535, %r534;
	add.s32 	%r537, %r536, %r534;
	add.s32 	%r538, %r537, %r534;
	add.s32 	%r539, %r538, %r534;
	add.s32 	%r540, %r539, %r534;
	setp.gt.u32 	%p34, %r540, 31;
	cvt.s64.s32 	%rd136, %r916;
	add.s64 	%rd137, %rd136, %rd3;
	shl.b64 	%rd138, %rd137, 2;
	add.s64 	%rd139, %rd4, %rd138;
	ld.global.nc.f32 	%f36, [%rd139];
	st.shared.f32 	[%r35], %f36;
	@%p34 bra 	$L__BB0_53;
	mov.u32 	%r541, %ntid.x;
	mov.u32 	%r542, %ntid.y;
	mul.lo.s32 	%r543, %r541, %r542;
	shr.u32 	%r544, %r543, 4;
	add.s32 	%r545, %r29, %r544;
	add.s32 	%r546, %r545, %r544;
	add.s32 	%r547, %r546, %r544;
	add.s32 	%r548, %r547, %r544;
	add.s32 	%r549, %r548, %r544;
	add.s32 	%r550, %r549, %r544;
	add.s32 	%r551, %r550, %r544;
	setp.gt.u32 	%p35, %r551, 31;
	cvt.s64.s32 	%rd140, %r915;
	add.s64 	%rd141, %rd140, %rd3;
	shl.b64 	%rd142, %rd141, 2;
	add.s64 	%rd143, %rd4, %rd142;
	ld.global.nc.f32 	%f37, [%rd143];
	st.shared.f32 	[%r36], %f37;
	@%p35 bra 	$L__BB0_53;
	mov.u32 	%r552, %ntid.x;
	mov.u32 	%r553, %ntid.y;
	mul.lo.s32 	%r554, %r552, %r553;
	shr.u32 	%r555, %r554, 4;
	add.s32 	%r556, %r29, %r555;
	add.s32 	%r557, %r556, %r555;
	add.s32 	%r558, %r557, %r555;
	add.s32 	%r559, %r558, %r555;
	add.s32 	%r560, %r559, %r555;
	add.s32 	%r561, %r560, %r555;
	add.s32 	%r562, %r561, %r555;
	add.s32 	%r563, %r562, %r555;
	setp.gt.u32 	%p36, %r563, 31;
	cvt.s64.s32 	%rd144, %r914;
	add.s64 	%rd145, %rd144, %rd3;
	shl.b64 	%rd146, %rd145, 2;
	add.s64 	%rd147, %rd4, %rd146;
	ld.global.nc.f32 	%f38, [%rd147];
	st.shared.f32 	[%r37], %f38;
	@%p36 bra 	$L__BB0_53;
	mov.u32 	%r564, %ntid.x;
	mov.u32 	%r565, %ntid.y;
	mul.lo.s32 	%r566, %r564, %r565;
	shr.u32 	%r567, %r566, 4;
	add.s32 	%r568, %r29, %r567;
	add.s32 	%r569, %r568, %r567;
	add.s32 	%r570, %r569, %r567;
	add.s32 	%r571, %r570, %r567;
	add.s32 	%r572, %r571, %r567;
	add.s32 	%r573, %r572, %r567;
	add.s32 	%r574, %r573, %r567;
	add.s32 	%r575, %r574, %r567;
	add.s32 	%r576, %r575, %r567;
	setp.gt.u32 	%p37, %r576, 31;
	cvt.s64.s32 	%rd148, %r913;
	add.s64 	%rd149, %rd148, %rd3;
	shl.b64 	%rd150, %rd149, 2;
	add.s64 	%rd151, %rd4, %rd150;
	ld.global.nc.f32 	%f39, [%rd151];
	st.shared.f32 	[%r38], %f39;
	@%p37 bra 	$L__BB0_53;
	mov.u32 	%r577, %ntid.x;
	mov.u32 	%r578, %ntid.y;
	mul.lo.s32 	%r579, %r577, %r578;
	shr.u32 	%r580, %r579, 4;
	add.s32 	%r581, %r29, %r580;
	add.s32 	%r582, %r581, %r580;
	add.s32 	%r583, %r582, %r580;
	add.s32 	%r584, %r583, %r580;
	add.s32 	%r585, %r584, %r580;
	add.s32 	%r586, %r585, %r580;
	add.s32 	%r587, %r586, %r580;
	add.s32 	%r588, %r587, %r580;
	add.s32 	%r589, %r588, %r580;
	add.s32 	%r590, %r589, %r580;
	setp.gt.u32 	%p38, %r590, 31;
	cvt.s64.s32 	%rd152, %r912;
	add.s64 	%rd153, %rd152, %rd3;
	shl.b64 	%rd154, %rd153, 2;
	add.s64 	%rd155, %rd4, %rd154;
	ld.global.nc.f32 	%f40, [%rd155];
	st.shared.f32 	[%r39], %f40;
	@%p38 bra 	$L__BB0_53;
	mov.u32 	%r591, %ntid.x;
	mov.u32 	%r592, %ntid.y;
	mul.lo.s32 	%r593, %r591, %r592;
	shr.u32 	%r594, %r593, 4;
	add.s32 	%r595, %r29, %r594;
	add.s32 	%r596, %r595, %r594;
	add.s32 	%r597, %r596, %r594;
	add.s32 	%r598, %r597, %r594;
	add.s32 	%r599, %r598, %r594;
	add.s32 	%r600, %r599, %r594;
	add.s32 	%r601, %r600, %r594;
	add.s32 	%r602, %r601, %r594;
	add.s32 	%r603, %r602, %r594;
	add.s32 	%r604, %r603, %r594;
	add.s32 	%r605, %r604, %r594;
	setp.gt.u32 	%p39, %r605, 31;
	cvt.s64.s32 	%rd156, %r911;
	add.s64 	%rd157, %rd156, %rd3;
	shl.b64 	%rd158, %rd157, 2;
	add.s64 	%rd159, %rd4, %rd158;
	ld.global.nc.f32 	%f41, [%rd159];
	st.shared.f32 	[%r40], %f41;
	@%p39 bra 	$L__BB0_53;
	mov.u32 	%r606, %ntid.x;
	mov.u32 	%r607, %ntid.y;
	mul.lo.s32 	%r608, %r606, %r607;
	shr.u32 	%r609, %r608, 4;
	add.s32 	%r610, %r29, %r609;
	add.s32 	%r611, %r610, %r609;
	add.s32 	%r612, %r611, %r609;
	add.s32 	%r613, %r612, %r609;
	add.s32 	%r614, %r613, %r609;
	add.s32 	%r615, %r614, %r609;
	add.s32 	%r616, %r615, %r609;
	add.s32 	%r617, %r616, %r609;
	add.s32 	%r618, %r617, %r609;
	add.s32 	%r619, %r618, %r609;
	add.s32 	%r620, %r619, %r609;
	add.s32 	%r621, %r620, %r609;
	setp.gt.u32 	%p40, %r621, 31;
	cvt.s64.s32 	%rd160, %r910;
	add.s64 	%rd161, %rd160, %rd3;
	shl.b64 	%rd162, %rd161, 2;
	add.s64 	%rd163, %rd4, %rd162;
	ld.global.nc.f32 	%f42, [%rd163];
	st.shared.f32 	[%r41], %f42;
	@%p40 bra 	$L__BB0_53;
	mov.u32 	%r622, %ntid.x;
	mov.u32 	%r623, %ntid.y;
	mul.lo.s32 	%r624, %r622, %r623;
	shr.u32 	%r625, %r624, 4;
	add.s32 	%r626, %r29, %r625;
	add.s32 	%r627, %r626, %r625;
	add.s32 	%r628, %r627, %r625;
	add.s32 	%r629, %r628, %r625;
	add.s32 	%r630, %r629, %r625;
	add.s32 	%r631, %r630, %r625;
	add.s32 	%r632, %r631, %r625;
	add.s32 	%r633, %r632, %r625;
	add.s32 	%r634, %r633, %r625;
	add.s32 	%r635, %r634, %r625;
	add.s32 	%r636, %r635, %r625;
	add.s32 	%r637, %r636, %r625;
	add.s32 	%r638, %r637, %r625;
	setp.gt.u32 	%p41, %r638, 31;
	cvt.s64.s32 	%rd164, %r909;
	add.s64 	%rd165, %rd164, %rd3;
	shl.b64 	%rd166, %rd165, 2;
	add.s64 	%rd167, %rd4, %rd166;
	ld.global.nc.f32 	%f43, [%rd167];
	st.shared.f32 	[%r42], %f43;
	@%p41 bra 	$L__BB0_53;
	mov.u32 	%r639, %ntid.x;
	mov.u32 	%r640, %ntid.y;
	mul.lo.s32 	%r641, %r639, %r640;
	shr.u32 	%r642, %r641, 4;
	add.s32 	%r643, %r29, %r642;
	add.s32 	%r644, %r643, %r642;
	add.s32 	%r645, %r644, %r642;
	add.s32 	%r646, %r645, %r642;
	add.s32 	%r647, %r646, %r642;
	add.s32 	%r648, %r647, %r642;
	add.s32 	%r649, %r648, %r642;
	add.s32 	%r650, %r649, %r642;
	add.s32 	%r651, %r650, %r642;
	add.s32 	%r652, %r651, %r642;
	add.s32 	%r653, %r652, %r642;
	add.s32 	%r654, %r653, %r642;
	add.s32 	%r655, %r654, %r642;
	add.s32 	%r656, %r655, %r642;
	setp.gt.u32 	%p42, %r656, 31;
	cvt.s64.s32 	%rd168, %r908;
	add.s64 	%rd169, %rd168, %rd3;
	shl.b64 	%rd170, %rd169, 2;
	add.s64 	%rd171, %rd4, %rd170;
	ld.global.nc.f32 	%f44, [%rd171];
	st.shared.f32 	[%r43], %f44;
	@%p42 bra 	$L__BB0_53;
	mov.u32 	%r657, %ntid.x;
	mov.u32 	%r658, %ntid.y;
	mul.lo.s32 	%r659, %r657, %r658;
	shr.u32 	%r660, %r659, 4;
	add.s32 	%r661, %r29, %r660;
	add.s32 	%r662, %r661, %r660;
	add.s32 	%r663, %r662, %r660;
	add.s32 	%r664, %r663, %r660;
	add.s32 	%r665, %r664, %r660;
	add.s32 	%r666, %r665, %r660;
	add.s32 	%r667, %r666, %r660;
	add.s32 	%r668, %r667, %r660;
	add.s32 	%r669, %r668, %r660;
	add.s32 	%r670, %r669, %r660;
	add.s32 	%r671, %r670, %r660;
	add.s32 	%r672, %r671, %r660;
	add.s32 	%r673, %r672, %r660;
	add.s32 	%r674, %r673, %r660;
	add.s32 	%r675, %r674, %r660;
	setp.gt.u32 	%p43, %r675, 31;
	cvt.s64.s32 	%rd172, %r907;
	add.s64 	%rd173, %rd172, %rd3;
	shl.b64 	%rd174, %rd173, 2;
	add.s64 	%rd175, %rd4, %rd174;
	ld.global.nc.f32 	%f45, [%rd175];
	st.shared.f32 	[%r44], %f45;
	@%p43 bra 	$L__BB0_53;
	mov.u32 	%r676, %ntid.x;
	mov.u32 	%r677, %ntid.y;
	mul.lo.s32 	%r678, %r676, %r677;
	shr.u32 	%r679, %r678, 4;
	add.s32 	%r680, %r29, %r679;
	add.s32 	%r681, %r680, %r679;
	add.s32 	%r682, %r681, %r679;
	add.s32 	%r683, %r682, %r679;
	add.s32 	%r684, %r683, %r679;
	add.s32 	%r685, %r684, %r679;
	add.s32 	%r686, %r685, %r679;
	add.s32 	%r687, %r686, %r679;
	add.s32 	%r688, %r687, %r679;
	add.s32 	%r689, %r688, %r679;
	add.s32 	%r690, %r689, %r679;
	add.s32 	%r691, %r690, %r679;
	add.s32 	%r692, %r691, %r679;
	add.s32 	%r693, %r692, %r679;
	add.s32 	%r694, %r693, %r679;
	add.s32 	%r695, %r694, %r679;
	setp.gt.u32 	%p44, %r695, 31;
	cvt.s64.s32 	%rd176, %r906;
	add.s64 	%rd177, %rd176, %rd3;
	shl.b64 	%rd178, %rd177, 2;
	add.s64 	%rd179, %rd4, %rd178;
	ld.global.nc.f32 	%f46, [%rd179];
	st.shared.f32 	[%r45], %f46;
	@%p44 bra 	$L__BB0_53;
	mov.u32 	%r696, %ntid.x;
	mov.u32 	%r697, %ntid.y;
	mul.lo.s32 	%r698, %r696, %r697;
	shr.u32 	%r699, %r698, 4;
	add.s32 	%r700, %r29, %r699;
	add.s32 	%r701, %r700, %r699;
	add.s32 	%r702, %r701, %r699;
	add.s32 	%r703, %r702, %r699;
	add.s32 	%r704, %r703, %r699;
	add.s32 	%r705, %r704, %r699;
	add.s32 	%r706, %r705, %r699;
	add.s32 	%r707, %r706, %r699;
	add.s32 	%r708, %r707, %r699;
	add.s32 	%r709, %r708, %r699;
	add.s32 	%r710, %r709, %r699;
	add.s32 	%r711, %r710, %r699;
	add.s32 	%r712, %r711, %r699;
	add.s32 	%r713, %r712, %r699;
	add.s32 	%r714, %r713, %r699;
	add.s32 	%r715, %r714, %r699;
	add.s32 	%r716, %r715, %r699;
	setp.gt.u32 	%p45, %r716, 31;
	cvt.s64.s32 	%rd180, %r905;
	add.s64 	%rd181, %rd180, %rd3;
	shl.b64 	%rd182, %rd181, 2;
	add.s64 	%rd183, %rd4, %rd182;
	ld.global.nc.f32 	%f47, [%rd183];
	st.shared.f32 	[%r46], %f47;
	@%p45 bra 	$L__BB0_53;
	mov.u32 	%r717, %ntid.x;
	mov.u32 	%r718, %ntid.y;
	mul.lo.s32 	%r719, %r717, %r718;
	shr.u32 	%r720, %r719, 4;
	add.s32 	%r721, %r29, %r720;
	add.s32 	%r722, %r721, %r720;
	add.s32 	%r723, %r722, %r720;
	add.s32 	%r724, %r723, %r720;
	add.s32 	%r725, %r724, %r720;
	add.s32 	%r726, %r725, %r720;
	add.s32 	%r727, %r726, %r720;
	add.s32 	%r728, %r727, %r720;
	add.s32 	%r729, %r728, %r720;
	add.s32 	%r730, %r729, %r720;
	add.s32 	%r731, %r730, %r720;
	add.s32 	%r732, %r731, %r720;
	add.s32 	%r733, %r732, %r720;
	add.s32 	%r734, %r733, %r720;
	add.s32 	%r735, %r734, %r720;
	add.s32 	%r736, %r735, %r720;
	add.s32 	%r737, %r736, %r720;
	add.s32 	%r738, %r737, %r720;
	setp.gt.u32 	%p46, %r738, 31;
	cvt.s64.s32 	%rd184, %r904;
	add.s64 	%rd185, %rd184, %rd3;
	shl.b64 	%rd186, %rd185, 2;
	add.s64 	%rd187, %rd4, %rd186;
	ld.global.nc.f32 	%f48, [%rd187];
	st.shared.f32 	[%r47], %f48;
	@%p46 bra 	$L__BB0_53;
	mov.u32 	%r739, %ntid.x;
	mov.u32 	%r740, %ntid.y;
	mul.lo.s32 	%r741, %r739, %r740;
	shr.u32 	%r742, %r741, 4;
	add.s32 	%r743, %r29, %r742;
	add.s32 	%r744, %r743, %r742;
	add.s32 	%r745, %r744, %r742;
	add.s32 	%r746, %r745, %r742;
	add.s32 	%r747, %r746, %r742;
	add.s32 	%r748, %r747, %r742;
	add.s32 	%r749, %r748, %r742;
	add.s32 	%r750, %r749, %r742;
	add.s32 	%r751, %r750, %r742;
	add.s32 	%r752, %r751, %r742;
	add.s32 	%r753, %r752, %r742;
	add.s32 	%r754, %r753, %r742;
	add.s32 	%r755, %r754, %r742;
	add.s32 	%r756, %r755, %r742;
	add.s32 	%r757, %r756, %r742;
	add.s32 	%r758, %r757, %r742;
	add.s32 	%r759, %r758, %r742;
	add.s32 	%r760, %r759, %r742;
	add.s32 	%r761, %r760, %r742;
	setp.gt.u32 	%p47, %r761, 31;
	cvt.s64.s32 	%rd188, %r903;
	add.s64 	%rd189, %rd188, %rd3;
	shl.b64 	%rd190, %rd189, 2;
	add.s64 	%rd191, %rd4, %rd190;
	ld.global.nc.f32 	%f49, [%rd191];
	st.shared.f32 	[%r48], %f49;
	@%p47 bra 	$L__BB0_53;
	mov.u32 	%r762, %ntid.x;
	mov.u32 	%r763, %ntid.y;
	mul.lo.s32 	%r764, %r762, %r763;
	shr.u32 	%r765, %r764, 4;
	add.s32 	%r766, %r29, %r765;
	add.s32 	%r767, %r766, %r765;
	add.s32 	%r768, %r767, %r765;
	add.s32 	%r769, %r768, %r765;
	add.s32 	%r770, %r769, %r765;
	add.s32 	%r771, %r770, %r765;
	add.s32 	%r772, %r771, %r765;
	add.s32 	%r773, %r772, %r765;
	add.s32 	%r774, %r773, %r765;
	add.s32 	%r775, %r774, %r765;
	add.s32 	%r776, %r775, %r765;
	add.s32 	%r777, %r776, %r765;
	add.s32 	%r778, %r777, %r765;
	add.s32 	%r779, %r778, %r765;
	add.s32 	%r780, %r779, %r765;
	add.s32 	%r781, %r780, %r765;
	add.s32 	%r782, %r781, %r765;
	add.s32 	%r783, %r782, %r765;
	add.s32 	%r784, %r783, %r765;
	add.s32 	%r785, %r784, %r765;
	setp.gt.u32 	%p48, %r785, 31;
	cvt.s64.s32 	%rd192, %r902;
	add.s64 	%rd193, %rd192, %rd3;
	shl.b64 	%rd194, %rd193, 2;
	add.s64 	%rd195, %rd4, %rd194;
	ld.global.nc.f32 	%f50, [%rd195];
	st.shared.f32 	[%r49], %f50;
	@%p48 bra 	$L__BB0_53;
	mov.u32 	%r786, %ntid.x;
	mov.u32 	%r787, %ntid.y;
	mul.lo.s32 	%r788, %r786, %r787;
	shr.u32 	%r789, %r788, 4;
	add.s32 	%r790, %r29, %r789;
	add.s32 	%r791, %r790, %r789;
	add.s32 	%r792, %r791, %r789;
	add.s32 	%r793, %r792, %r789;
	add.s32 	%r794, %r793, %r789;
	add.s32 	%r795, %r794, %r789;
	add.s32 	%r796, %r795, %r789;
	add.s32 	%r797, %r796, %r789;
	add.s32 	%r798, %r797, %r789;
	add.s32 	%r799, %r798, %r789;
	add.s32 	%r800, %r799, %r789;
	add.s32 	%r801, %r800, %r789;
	add.s32 	%r802, %r801, %r789;
	add.s32 	%r803, %r802, %r789;
	add.s32 	%r804, %r803, %r789;
	add.s32 	%r805, %r804, %r789;
	add.s32 	%r806, %r805, %r789;
	add.s32 	%r807, %r806, %r789;
	add.s32 	%r808, %r807, %r789;
	add.s32 	%r809, %r808, %r789;
	add.s32 	%r810, %r809, %r789;
	setp.gt.u32 	%p49, %r810, 31;
	cvt.s64.s32 	%rd196, %r901;
	add.s64 	%rd197, %rd196, %rd3;
	shl.b64 	%rd198, %rd197, 2;
	add.s64 	%rd199, %rd4, %rd198;
	ld.global.nc.f32 	%f51, [%rd199];
	st.shared.f32 	[%r50], %f51;
	@%p49 bra 	$L__BB0_53;
	mov.u32 	%r811, %ntid.x;
	mov.u32 	%r812, %ntid.y;
	mul.lo.s32 	%r813, %r811, %r812;
	shr.u32 	%r814, %r813, 4;
	add.s32 	%r815, %r29, %r814;
	add.s32 	%r816, %r815, %r814;
	add.s32 	%r817, %r816, %r814;
	add.s32 	%r818, %r817, %r814;
	add.s32 	%r819, %r818, %r814;
	add.s32 	%r820, %r819, %r814;
	add.s32 	%r821, %r820, %r814;
	add.s32 	%r822, %r821, %r814;
	add.s32 	%r823, %r822, %r814;
	add.s32 	%r824, %r823, %r814;
	add.s32 	%r825, %r824, %r814;
	add.s32 	%r826, %r825, %r814;
	add.s32 	%r827, %r826, %r814;
	add.s32 	%r828, %r827, %r814;
	add.s32 	%r829, %r828, %r814;
	add.s32 	%r830, %r829, %r814;
	add.s32 	%r831, %r830, %r814;
	add.s32 	%r832, %r831, %r814;
	add.s32 	%r833, %r832, %r814;
	add.s32 	%r834, %r833, %r814;
	add.s32 	%r835, %r834, %r814;
	add.s32 	%r836, %r835, %r814;
	setp.gt.u32 	%p50, %r836, 31;
	cvt.s64.s32 	%rd200, %r900;
	add.s64 	%rd201, %rd200, %rd3;
	shl.b64 	%rd202, %rd201, 2;
	add.s64 	%rd203, %rd4, %rd202;
	ld.global.nc.f32 	%f52, [%rd203];
	st.shared.f32 	[%r51], %f52;
	@%p50 bra 	$L__BB0_53;
	cvt.s64.s32 	%rd204, %r899;
	add.s64 	%rd205, %rd204, %rd3;
	shl.b64 	%rd206, %rd205, 2;
	add.s64 	%rd207, %rd4, %rd206;
	ld.global.nc.f32 	%f53, [%rd207];
	mov.u32 	%r837, %ntid.x;
	mov.u32 	%r838, %ntid.y;
	mul.lo.s32 	%r839, %r837, %r838;
	shl.b32 	%r840, %r839, 2;
	and.b32  	%r841, %r840, -64;
	add.s32 	%r842, %r51, %r841;
	st.shared.f32 	[%r842], %f53;
$L__BB0_53:
	ld.param.u32 	%r897, [_Z10Sgemm_smemILi16ELi32ELi16ELi1ELi1EEvPfS0_S0_iii_param_5];
	ld.param.u32 	%r893, [_Z10Sgemm_smemILi16ELi32ELi16ELi1ELi1EEvPfS0_S0_iii_param_4];
	bar.sync 	0;
	mov.u32 	%r843, %tid.y;
	shl.b32 	%r844, %r843, 7;
	mov.u32 	%r845, _ZZ10Sgemm_smemILi16ELi32ELi16ELi1ELi1EEvPfS0_S0_iiiE5smemA;
	add.s32 	%r846, %r845, %r844;
	ld.shared.f32 	%f54, [%r846];
	mov.u32 	%r847, %tid.x;
	shl.b32 	%r848, %r847, 2;
	mov.u32 	%r849, _ZZ10Sgemm_smemILi16ELi32ELi16ELi1ELi1EEvPfS0_S0_iiiE5smemB;
	add.s32 	%r850, %r849, %r848;
	ld.shared.f32 	%f55, [%r850];
	cvt.rn.f32.s32 	%f56, %r949;
	fma.rn.f32 	%f57, %f54, %f55, %f56;
	cvt.rzi.s32.f32 	%r851, %f57;
	ld.shared.f32 	%f58, [%r846+4];
	ld.shared.f32 	%f59, [%r850+64];
	cvt.rn.f32.s32 	%f60, %r851;
	fma.rn.f32 	%f61, %f58, %f59, %f60;
	cvt.rzi.s32.f32 	%r852, %f61;
	ld.shared.f32 	%f62, [%r846+8];
	ld.shared.f32 	%f63, [%r850+128];
	cvt.rn.f32.s32 	%f64, %r852;
	fma.rn.f32 	%f65, %f62, %f63, %f64;
	cvt.rzi.s32.f32 	%r853, %f65;
	ld.shared.f32 	%f66, [%r846+12];
	ld.shared.f32 	%f67, [%r850+192];
	cvt.rn.f32.s32 	%f68, %r853;
	fma.rn.f32 	%f69, %f66, %f67, %f68;
	cvt.rzi.s32.f32 	%r854, %f69;
	ld.shared.f32 	%f70, [%r846+16];
	ld.shared.f32 	%f71, [%r850+256];
	cvt.rn.f32.s32 	%f72, %r854;
	fma.rn.f32 	%f73, %f70, %f71, %f72;
	cvt.rzi.s32.f32 	%r855, %f73;
	ld.shared.f32 	%f74, [%r846+20];
	ld.shared.f32 	%f75, [%r850+320];
	cvt.rn.f32.s32 	%f76, %r855;
	fma.rn.f32 	%f77, %f74, %f75, %f76;
	cvt.rzi.s32.f32 	%r856, %f77;
	ld.shared.f32 	%f78, [%r846+24];
	ld.shared.f32 	%f79, [%r850+384];
	cvt.rn.f32.s32 	%f80, %r856;
	fma.rn.f32 	%f81, %f78, %f79, %f80;
	cvt.rzi.s32.f32 	%r857, %f81;
	ld.shared.f32 	%f82, [%r846+28];
	ld.shared.f32 	%f83, [%r850+448];
	cvt.rn.f32.s32 	%f84, %r857;
	fma.rn.f32 	%f85, %f82, %f83, %f84;
	cvt.rzi.s32.f32 	%r858, %f85;
	ld.shared.f32 	%f86, [%r846+32];
	ld.shared.f32 	%f87, [%r850+512];
	cvt.rn.f32.s32 	%f88, %r858;
	fma.rn.f32 	%f89, %f86, %f87, %f88;
	cvt.rzi.s32.f32 	%r859, %f89;
	ld.shared.f32 	%f90, [%r846+36];
	ld.shared.f32 	%f91, [%r850+576];
	cvt.rn.f32.s32 	%f92, %r859;
	fma.rn.f32 	%f93, %f90, %f91, %f92;
	cvt.rzi.s32.f32 	%r860, %f93;
	ld.shared.f32 	%f94, [%r846+40];
	ld.shared.f32 	%f95, [%r850+640];
	cvt.rn.f32.s32 	%f96, %r860;
	fma.rn.f32 	%f97, %f94, %f95, %f96;
	cvt.rzi.s32.f32 	%r861, %f97;
	ld.shared.f32 	%f98, [%r846+44];
	ld.shared.f32 	%f99, [%r850+704];
	cvt.rn.f32.s32 	%f100, %r861;
	fma.rn.f32 	%f101, %f98, %f99, %f100;
	cvt.rzi.s32.f32 	%r862, %f101;
	ld.shared.f32 	%f102, [%r846+48];
	ld.shared.f32 	%f103, [%r850+768];
	cvt.rn.f32.s32 	%f104, %r862;
	fma.rn.f32 	%f105, %f102, %f103, %f104;
	cvt.rzi.s32.f32 	%r863, %f105;
	ld.shared.f32 	%f106, [%r846+52];
	ld.shared.f32 	%f107, [%r850+832];
	cvt.rn.f32.s32 	%f108, %r863;
	fma.rn.f32 	%f109, %f106, %f107, %f108;
	cvt.rzi.s32.f32 	%r864, %f109;
	ld.shared.f32 	%f110, [%r846+56];
	ld.shared.f32 	%f111, [%r850+896];
	cvt.rn.f32.s32 	%f112, %r864;
	fma.rn.f32 	%f113, %f110, %f111, %f112;
	cvt.rzi.s32.f32 	%r865, %f113;
	ld.shared.f32 	%f114, [%r846+60];
	ld.shared.f32 	%f115, [%r850+960];
	cvt.rn.f32.s32 	%f116, %r865;
	fma.rn.f32 	%f117, %f114, %f115, %f116;
	cvt.rzi.s32.f32 	%r866, %f117;
	ld.shared.f32 	%f118, [%r846+64];
	ld.shared.f32 	%f119, [%r850+1024];
	cvt.rn.f32.s32 	%f120, %r866;
	fma.rn.f32 	%f121, %f118, %f119, %f120;
	cvt.rzi.s32.f32 	%r867, %f121;
	ld.shared.f32 	%f122, [%r846+68];
	ld.shared.f32 	%f123, [%r850+1088];
	cvt.rn.f32.s32 	%f124, %r867;
	fma.rn.f32 	%f125, %f122, %f123, %f124;
	cvt.rzi.s32.f32 	%r868, %f125;
	ld.shared.f32 	%f126, [%r846+72];
	ld.shared.f32 	%f127, [%r850+1152];
	cvt.rn.f32.s32 	%f128, %r868;
	fma.rn.f32 	%f129, %f126, %f127, %f128;
	cvt.rzi.s32.f32 	%r869, %f129;
	ld.shared.f32 	%f130, [%r846+76];
	ld.shared.f32 	%f131, [%r850+1216];
	cvt.rn.f32.s32 	%f132, %r869;
	fma.rn.f32 	%f133, %f130, %f131, %f132;
	cvt.rzi.s32.f32 	%r870, %f133;
	ld.shared.f32 	%f134, [%r846+80];
	ld.shared.f32 	%f135, [%r850+1280];
	cvt.rn.f32.s32 	%f136, %r870;
	fma.rn.f32 	%f137, %f134, %f135, %f136;
	cvt.rzi.s32.f32 	%r871, %f137;
	ld.shared.f32 	%f138, [%r846+84];
	ld.shared.f32 	%f139, [%r850+1344];
	cvt.rn.f32.s32 	%f140, %r871;
	fma.rn.f32 	%f141, %f138, %f139, %f140;
	cvt.rzi.s32.f32 	%r872, %f141;
	ld.shared.f32 	%f142, [%r846+88];
	ld.shared.f32 	%f143, [%r850+1408];
	cvt.rn.f32.s32 	%f144, %r872;
	fma.rn.f32 	%f145, %f142, %f143, %f144;
	cvt.rzi.s32.f32 	%r873, %f145;
	ld.shared.f32 	%f146, [%r846+92];
	ld.shared.f32 	%f147, [%r850+1472];
	cvt.rn.f32.s32 	%f148, %r873;
	fma.rn.f32 	%f149, %f146, %f147, %f148;
	cvt.rzi.s32.f32 	%r874, %f149;
	ld.shared.f32 	%f150, [%r846+96];
	ld.shared.f32 	%f151, [%r850+1536];
	cvt.rn.f32.s32 	%f152, %r874;
	fma.rn.f32 	%f153, %f150, %f151, %f152;
	cvt.rzi.s32.f32 	%r875, %f153;
	ld.shared.f32 	%f154, [%r846+100];
	ld.shared.f32 	%f155, [%r850+1600];
	cvt.rn.f32.s32 	%f156, %r875;
	fma.rn.f32 	%f157, %f154, %f155, %f156;
	cvt.rzi.s32.f32 	%r876, %f157;
	ld.shared.f32 	%f158, [%r846+104];
	ld.shared.f32 	%f159, [%r850+1664];
	cvt.rn.f32.s32 	%f160, %r876;
	fma.rn.f32 	%f161, %f158, %f159, %f160;
	cvt.rzi.s32.f32 	%r877, %f161;
	ld.shared.f32 	%f162, [%r846+108];
	ld.shared.f32 	%f163, [%r850+1728];
	cvt.rn.f32.s32 	%f164, %r877;
	fma.rn.f32 	%f165, %f162, %f163, %f164;
	cvt.rzi.s32.f32 	%r878, %f165;
	ld.shared.f32 	%f166, [%r846+112];
	ld.shared.f32 	%f167, [%r850+1792];
	cvt.rn.f32.s32 	%f168, %r878;
	fma.rn.f32 	%f169, %f166, %f167, %f168;
	cvt.rzi.s32.f32 	%r879, %f169;
	ld.shared.f32 	%f170, [%r846+116];
	ld.shared.f32 	%f171, [%r850+1856];
	cvt.rn.f32.s32 	%f172, %r879;
	fma.rn.f32 	%f173, %f170, %f171, %f172;
	cvt.rzi.s32.f32 	%r880, %f173;
	ld.shared.f32 	%f174, [%r846+120];
	ld.shared.f32 	%f175, [%r850+1920];
	cvt.rn.f32.s32 	%f176, %r880;
	fma.rn.f32 	%f177, %f174, %f175, %f176;
	cvt.rzi.s32.f32 	%r881, %f177;
	ld.shared.f32 	%f178, [%r846+124];
	ld.shared.f32 	%f179, [%r850+1984];
	cvt.rn.f32.s32 	%f180, %r881;
	fma.rn.f32 	%f181, %f178, %f179, %f180;
	cvt.rzi.s32.f32 	%r949, %f181;
	bar.sync 	0;
	add.s32 	%r948, %r948, 32;
	add.s32 	%r947, %r947, 32;
	add.s32 	%r946, %r946, 32;
	add.s32 	%r945, %r945, 32;
	add.s32 	%r944, %r944, 32;
	add.s32 	%r943, %r943, 32;
	add.s32 	%r942, %r942, 32;
	add.s32 	%r941, %r941, 32;
	add.s32 	%r940, %r940, 32;
	add.s32 	%r939, %r939, 32;
	add.s32 	%r938, %r938, 32;
	add.s32 	%r937, %r937, 32;
	add.s32 	%r936, %r936, 32;
	add.s32 	%r935, %r935, 32;
	add.s32 	%r934, %r934, 32;
	add.s32 	%r933, %r933, 32;
	add.s32 	%r932, %r932, 32;
	add.s32 	%r931, %r931, 32;
	shl.b32 	%r882, %r893, 5;
	add.s32 	%r930, %r930, %r882;
	add.s32 	%r929, %r929, %r882;
	add.s32 	%r928, %r928, %r882;
	add.s32 	%r927, %r927, %r882;
	add.s32 	%r926, %r926, %r882;
	add.s32 	%r925, %r925, %r882;
	add.s32 	%r924, %r924, %r882;
	add.s32 	%r923, %r923, %r882;
	add.s32 	%r922, %r922, %r882;
	add.s32 	%r921, %r921, %r882;
	add.s32 	%r920, %r920, %r882;
	add.s32 	%r919, %r919, %r882;
	add.s32 	%r918, %r918, %r882;
	add.s32 	%r917, %r917, %r882;
	add.s32 	%r916, %r916, %r882;
	add.s32 	%r915, %r915, %r882;
	add.s32 	%r914, %r914, %r882;
	add.s32 	%r913, %r913, %r882;
	add.s32 	%r912, %r912, %r882;
	add.s32 	%r911, %r911, %r882;
	add.s32 	%r910, %r910, %r882;
	add.s32 	%r909, %r909, %r882;
	add.s32 	%r908, %r908, %r882;
	add.s32 	%r907, %r907, %r882;
	add.s32 	%r906, %r906, %r882;
	add.s32 	%r905, %r905, %r882;
	add.s32 	%r904, %r904, %r882;
	add.s32 	%r903, %r903, %r882;
	add.s32 	%r902, %r902, %r882;
	add.s32 	%r901, %r901, %r882;
	add.s32 	%r900, %r900, %r882;
	add.s32 	%r899, %r899, %r882;
	add.s32 	%r898, %r898, %r882;
	setp.lt.s32 	%p51, %r948, %r897;
	@%p51 bra 	$L__BB0_2;
	cvt.rn.f32.s32 	%f182, %r949;
$L__BB0_55:
	ld.param.u32 	%r894, [_Z10Sgemm_smemILi16ELi32ELi16ELi1ELi1EEvPfS0_S0_iii_param_4];
	ld.param.u64 	%rd213, [_Z10Sgemm_smemILi16ELi32ELi16ELi1ELi1EEvPfS0_S0_iii_param_2];
	cvta.to.global.u64 	%rd208, %rd213;
	mov.u32 	%r883, %ctaid.y;
	mov.u32 	%r884, %ntid.y;
	mov.u32 	%r885, %tid.y;
	mad.lo.s32 	%r886, %r883, %r884, %r885;
	mov.u32 	%r887, %ctaid.x;
	mov.u32 	%r888, %ntid.x;
	mov.u32 	%r889, %tid.x;
	mad.lo.s32 	%r890, %r887, %r888, %r889;
	mad.lo.s32 	%r891, %r894, %r886, %r890;
	mul.wide.s32 	%rd209, %r891, 4;
	add.s64 	%rd210, %rd208, %rd209;
	st.global.f32 	[%rd210], %f182;
	ret;

}


// ===== COMPILED SASS (sm_100) =====

	.target	sm_100

	.elftype	@"ET_EXEC"


//--------------------- .note.nv.tkinfo           --------------------------
	.section	.note.nv.tkinfo,"",@"SHT_NOTE"
	.sectionflags	@"SHF_NOTE_NV_TKINFO"
	.tkinfo
        /*0018*/ 	.word	0x00000002
        /*0030*/ 	.string	""
        /*0030*/ 	.string	"ptxas"
        /*0030*/ 	.string	"Cuda compilation tools, release 13.0, V13.0.88"
        /*0030*/ 	.string	"Build cuda_13.0.r13.0/compiler.36424714_0"
        /*0030*/ 	.string	"-arch sm_100 -m 64 "



//--------------------- .note.nv.cuinfo           --------------------------
	.section	.note.nv.cuinfo,"",@"SHT_NOTE"
	.sectionflags	@"SHF_NOTE_NV_CUINFO"
        /*0018*/ 	.short	0x0002
        /*001a*/ 	.short	0x0064
        /*001c*/ 	.short	0x0082
	.zero		2


//--------------------- .nv.info                  --------------------------
	.section	.nv.info,"",@"SHT_CUDA_INFO"
	.align	4


	//----- nvinfo : EIATTR_REGCOUNT
	.align		4
        /*0000*/ 	.byte	0x04, 0x2f
        /*0002*/ 	.short	(.L_1 - .L_0)
	.align		4
.L_0:
        /*0004*/ 	.word	index@(_Z10Sgemm_smemILi16ELi32ELi16ELi1ELi1EEvPfS0_S0_iii)
        /*0008*/ 	.word	0x00000078


	//----- nvinfo : EIATTR_FRAME_SIZE
	.align		4
.L_1:
        /*000c*/ 	.byte	0x04, 0x11
        /*000e*/ 	.short	(.L_3 - .L_2)
	.align		4
.L_2:
        /*0010*/ 	.word	index@(_Z10Sgemm_smemILi16ELi32ELi16ELi1ELi1EEvPfS0_S0_iii)
        /*0014*/ 	.word	0x00000000


	//----- nvinfo : EIATTR_MIN_STACK_SIZE
	.align		4
.L_3:
        /*0018*/ 	.byte	0x04, 0x12
        /*001a*/ 	.short	(.L_5 - .L_4)
	.align		4
.L_4:
        /*001c*/ 	.word	index@(_Z10Sgemm_smemILi16ELi32ELi16ELi1ELi1EEvPfS0_S0_iii)
        /*0020*/ 	.word	0x00000000
.L_5:


//--------------------- .nv.compat                --------------------------
	.section	.nv.compat,"",@"SHT_CUDA_COMPAT_INFO"
	.align	4
        /*0000*/ 	.byte	0x02, 0x09, 0x00, 0x00, 0x02, 0x02, 0x01, 0x00, 0x02, 0x05, 0x05, 0x00, 0x03, 0x07, 0x01, 0x01
        /*0010*/ 	.byte	0x02, 0x03, 0x00, 0x00, 0x02, 0x06, 0x01, 0x00, 0x04, 0x0b, 0x08, 0x00, 0x09, 0x00, 0x00, 0x00
        /*0020*/ 	.byte	0x00, 0x00, 0x00, 0x00


//--------------------- .nv.info._Z10Sgemm_smemILi16ELi32ELi16ELi1ELi1EEvPfS0_S0_iii --------------------------
	.section	.nv.info._Z10Sgemm_smemILi16ELi32ELi16ELi1ELi1EEvPfS0_S0_iii,"",@"SHT_CUDA_INFO"
	.sectionflags	@""
	.align	4


	//----- nvinfo : EIATTR_CUDA_API_VERSION
	.align		4
        /*0000*/ 	.byte	0x04, 0x37
        /*0002*/ 	.short	(.L_7 - .L_6)
.L_6:
        /*0004*/ 	.word	0x00000082


	//----- nvinfo : EIATTR_KPARAM_INFO
	.align		4
.L_7:
        /*0008*/ 	.byte	0x04, 0x17
        /*000a*/ 	.short	(.L_9 - .L_8)
.L_8:
        /*000c*/ 	.word	0x00000000
        /*0010*/ 	.short	0x0005
        /*0012*/ 	.short	0x0020
        /*0014*/ 	.byte	0x00, 0xf0, 0x11, 0x00


	//----- nvinfo : EIATTR_KPARAM_INFO
	.align		4
.L_9:
        /*0018*/ 	.byte	0x04, 0x17
        /*001a*/ 	.short	(.L_11 - .L_10)
.L_10:
        /*001c*/ 	.word	0x00000000
        /*0020*/ 	.short	0x0004
        /*0022*/ 	.short	0x001c
        /*0024*/ 	.byte	0x00, 0xf0, 0x11, 0x00


	//----- nvinfo : EIATTR_KPARAM_INFO
	.align		4
.L_11:
        /*0028*/ 	.byte	0x04, 0x17
        /*002a*/ 	.short	(.L_13 - .L_12)
.L_12:
        /*002c*/ 	.word	0x00000000
        /*0030*/ 	.short	0x0003
        /*0032*/ 	.short	0x0018
        /*0034*/ 	.byte	0x00, 0xf0, 0x11, 0x00


	//----- nvinfo : EIATTR_KPARAM_INFO
	.align		4
.L_13:
        /*0038*/ 	.byte	0x04, 0x17
        /*003a*/ 	.short	(.L_15 - .L_14)
.L_14:
        /*003c*/ 	.word	0x00000000
        /*0040*/ 	.short	0x0002
        /*0042*/ 	.short	0x0010
        /*0044*/ 	.byte	0x00, 0xf5, 0x21, 0x00


	//----- nvinfo : EIATTR_KPARAM_INFO
	.align		4
.L_15:
        /*0048*/ 	.byte	0x04, 0x17
        /*004a*/ 	.short	(.L_17 - .L_16)
.L_16:
        /*004c*/ 	.word	0x00000000
        /*0050*/ 	.short	0x0001
        /*0052*/ 	.short	0x0008
        /*0054*/ 	.byte	0x00, 0xf5, 0x21, 0x00


	//----- nvinfo : EIATTR_KPARAM_INFO
	.align		4
.L_17:
        /*0058*/ 	.byte	0x04, 0x17
        /*005a*/ 	.short	(.L_19 - .L_18)
.L_18:
        /*005c*/ 	.word	0x00000000
        /*0060*/ 	.short	0x0000
        /*0062*/ 	.short	0x0000
        /*0064*/ 	.byte	0x00, 0xf5, 0x21, 0x00


	//----- nvinfo : EIATTR_SPARSE_MMA_MASK
	.align		4
.L_19:
        /*0068*/ 	.byte	0x03, 0x50
        /*006a*/ 	.short	0x0000


	//----- nvinfo : EIATTR_MAXREG_COUNT
	.align		4
        /*006c*/ 	.byte	0x03, 0x1b
        /*006e*/ 	.short	0x00ff


	//----- nvinfo : EIATTR_NUM_BARRIERS
	.align		4
        /*0070*/ 	.byte	0x02, 0x4c
        /*0072*/ 	.byte	0x01
	.zero		1


	//----- nvinfo : EIATTR_MERCURY_ISA_VERSION
	.align		4
        /*0074*/ 	.byte	0x03, 0x5f
        /*0076*/ 	.short	0x0101


	//----- nvinfo : EIATTR_VRC_CTA_INIT_COUNT
	.align		4
        /*0078*/ 	.byte	0x02, 0x4a
	.zero		1
	.zero		1


	//----- nvinfo : EIATTR_EXIT_INSTR_OFFSETS
	.align		4
        /*007c*/ 	.byte	0x04, 0x1c
        /*007e*/ 	.short	(.L_21 - .L_20)


	//   ....[0]....
.L_20:
        /*0080*/ 	.word	0x00005150


	//----- nvinfo : EIATTR_CRS_STACK_SIZE
	.align		4
.L_21:
        /*0084*/ 	.byte	0x04, 0x1e
        /*0086*/ 	.short	(.L_23 - .L_22)
.L_22:
        /*0088*/ 	.word	0x00000000


	//----- nvinfo : EIATTR_CBANK_PARAM_SIZE
	.align		4
.L_23:
        /*008c*/ 	.byte	0x03, 0x19
        /*008e*/ 	.short	0x0024


	//----- nvinfo : EIATTR_PARAM_CBANK
	.align		4
        /*0090*/ 	.byte	0x04, 0x0a
        /*0092*/ 	.short	(.L_25 - .L_24)
	.align		4
.L_24:
        /*0094*/ 	.word	index@(.nv.constant0._Z10Sgemm_smemILi16ELi32ELi16ELi1ELi1EEvPfS0_S0_iii)
        /*0098*/ 	.short	0x0380
        /*009a*/ 	.short	0x0024


	//----- nvinfo : EIATTR_SW_WAR
	.align		4
.L_25:
        /*009c*/ 	.byte	0x04, 0x36
        /*009e*/ 	.short	(.L_27 - .L_26)
.L_26:
        /*00a0*/ 	.word	0x00000008
.L_27:


//--------------------- .nv.callgraph             --------------------------
	.section	.nv.callgraph,"",@"SHT_CUDA_CALLGRAPH"
	.align	4
	.sectionentsize	8
	.align		4
        /*0000*/ 	.word	0x00000000
	.align		4
        /*0004*/ 	.word	0xffffffff
	.align		4
        /*0008*/ 	.word	0x00000000
	.align		4
        /*000c*/ 	.word	0xfffffffe
	.align		4
        /*0010*/ 	.word	0x00000000
	.align		4
        /*0014*/ 	.word	0xfffffffd
	.align		4
        /*0018*/ 	.word	0x00000000
	.align		4
        /*001c*/ 	.word	0xfffffffc


//--------------------- .text._Z10Sgemm_smemILi16ELi32ELi16ELi1ELi1EEvPfS0_S0_iii --------------------------
	.section	.text._Z10Sgemm_smemILi16ELi32ELi16ELi1ELi1EEvPfS0_S0_iii,"ax",@progbits
	.align	128
        .global         _Z10Sgemm_smemILi16ELi32ELi16ELi1ELi1EEvPfS0_S0_iii
        .type           _Z10Sgemm_smemILi16ELi32ELi16ELi1ELi1EEvPfS0_S0_iii,@function
        .size           _Z10Sgemm_smemILi16ELi32ELi16ELi1ELi1EEvPfS0_S0_iii,(.L_x_7 - _Z10Sgemm_smemILi16ELi32ELi16ELi1ELi1EEvPfS0_S0_iii)
        .other          _Z10Sgemm_smemILi16ELi32ELi16ELi1ELi1EEvPfS0_S0_iii,@"STO_CUDA_ENTRY STV_DEFAULT"
_Z10Sgemm_smemILi16ELi32ELi16ELi1ELi1EEvPfS0_S0_iii:
.text._Z10Sgemm_smemILi16ELi32ELi16ELi1ELi1EEvPfS0_S0_iii:
[----:B------:R-:W-:Y:S01]  /*0000*/  LDC R1, c[0x0][0x37c] ;  /* 0x0000df00ff017b82 */ /* 0x000fe20000000800 */
[----:B------:R-:W0:Y:S01]  /*0010*/  LDCU UR10, c[0x0][0x3a0] ;  /* 0x00007400ff0a77ac */ /* 0x000e220008000800 */
[----:B------:R-:W-:Y:S01]  /*0020*/  IMAD.MOV.U32 R5, RZ, RZ, RZ ;  /* 0x000000ffff057224 */ /* 0x000fe200078e00ff */
[----:B------:R-:W1:Y:S01]  /*0030*/  LDCU.64 UR8, c[0x0][0x358] ;  /* 0x00006b00ff0877ac */ /* 0x000e620008000a00 */
[----:B0-----:R-:W-:-:S09]  /*0040*/  UISETP.GE.AND UP0, UPT, UR10, 0x1, UPT ;  /* 0x000000010a00788c */ /* 0x001fd2000bf06270 */
[----:B-1----:R-:W-:Y:S05]  /*0050*/  BRA.U !UP0, `(.L_x_0) ;  /* 0x0000005108087547 */ /* 0x002fea000b800000 */
[----:B------:R-:W0:Y:S01]  /*0060*/  S2R R92, SR_TID.Y ;  /* 0x00000000005c7919 */ /* 0x000e220000002200 */
[----:B------:R-:W1:Y:S01]  /*0070*/  LDCU UR7, c[0x0][0x360] ;  /* 0x00006c00ff0777ac */ /* 0x000e620008000800 */
[----:B------:R-:W2:Y:S01]  /*0080*/  S2UR UR6, SR_CgaCtaId ;  /* 0x00000000000679c3 */ /* 0x000ea20000008800 */
[----:B------:R-:W-:Y:S01]  /*0090*/  IMAD.MOV.U32 R114, RZ, RZ, RZ ;  /* 0x000000ffff727224 */ /* 0x000fe200078e00ff */
[----:B------:R-:W3:Y:S01]  /*00a0*/  S2R R91, SR_TID.X ;  /* 0x00000000005b7919 */ /* 0x000ee20000002100 */
[----:B------:R-:W-:Y:S01]  /*00b0*/  UMOV UR4, 0x400 ;  /* 0x0000040000047882 */ /* 0x000fe20000000000 */
[----:B------:R-:W4:Y:S04]  /*00c0*/  LDCU UR11, c[0x0][0x39c] ;  /* 0x00007380ff0b77ac */ /* 0x000f280008000800 */
[----:B------:R-:W1:Y:S01]  /*00d0*/  LDC R3, c[0x0][0x364] ;  /* 0x0000d900ff037b82 */ /* 0x000e620000000800 */
[----:B------:R-:W-:Y:S01]  /*00e0*/  UIADD3 UR5, UPT, UPT, UR4, 0x800, URZ ;  /* 0x0000080004057890 */ /* 0x000fe2000fffe0ff */
[----:B------:R-:W0:Y:S03]  /*00f0*/  LDCU UR12, c[0x0][0x3a0] ;  /* 0x00007400ff0c77ac */ /* 0x000e260008000800 */
[----:B--2---:R-:W-:-:S02]  /*0100*/  ULEA UR5, UR6, UR5, 0x18 ;  /* 0x0000000506057291 */ /* 0x004fc4000f8ec0ff */
[----:B------:R-:W-:Y:S01]  /*0110*/  ULEA UR4, UR6, UR4, 0x18 ;  /* 0x0000000406047291 */ /* 0x000fe2000f8ec0ff */
[----:B-1----:R-:W-:-:S05]  /*0120*/  IMAD R3, R3, UR7, RZ ;  /* 0x0000000703037c24 */ /* 0x002fca000f8e02ff */
[C---:B0-----:R-:W-:Y:S01]  /*0130*/  LEA R90, R92.reuse, UR4, 0x7 ;  /* 0x000000045c5a7c11 */ /* 0x041fe2000f8e38ff */
[----:B---3--:R-:W-:Y:S01]  /*0140*/  IMAD R0, R92, UR7, R91 ;  /* 0x000000075c007c24 */ /* 0x008fe2000f8e025b */
[----:B------:R-:W-:Y:S02]  /*0150*/  LEA R87, R91, UR5, 0x2 ;  /* 0x000000055b577c11 */ /* 0x000fe4000f8e10ff */
[----:B------:R-:W-:Y:S01]  /*0160*/  SHF.R.U32.HI R96, RZ, 0x5, R3 ;  /* 0x00000005ff607819 */ /* 0x000fe20000011603 */
[C---:B------:R-:W-:Y:S01]  /*0170*/  IMAD.SHL.U32 R4, R0.reuse, 0x4, RZ ;  /* 0x0000000400047824 */ /* 0x040fe200078e00ff */
[----:B------:R-:W-:Y:S02]  /*0180*/  SHF.R.U32.HI R2, RZ, 0x4, R0 ;  /* 0x00000004ff027819 */ /* 0x000fe40000011600 */
[C---:B------:R-:W-:Y:S02]  /*0190*/  LOP3.LUT R32, R0.reuse, 0x1f, RZ, 0xc0, !PT ;  /* 0x0000001f00207812 */ /* 0x040fe400078ec0ff */
[----:B------:R-:W-:-:S02]  /*01a0*/  LOP3.LUT R29, R0, 0xf, RZ, 0xc0, !PT ;  /* 0x0000000f001d7812 */ /* 0x000fc400078ec0ff */
[----:B------:R-:W-:Y:S02]  /*01b0*/  SHF.R.U32.HI R5, RZ, 0x5, R0 ;  /* 0x00000005ff057819 */ /* 0x000fe40000011600 */
[----:B------:R-:W-:Y:S01]  /*01c0*/  LOP3.LUT R0, R4, 0x7c, RZ, 0xc0, !PT ;  /* 0x0000007c04007812 */ /* 0x000fe200078ec0ff */
[----:B----4-:R-:W-:Y:S01]  /*01d0*/  IMAD R88, R2, UR11, R29 ;  /* 0x0000000b02587c24 */ /* 0x010fe2000f8e021d */
[----:B------:R-:W-:Y:S01]  /*01e0*/  LOP3.LUT R4, R4, 0x3c, RZ, 0xc0, !PT ;  /* 0x0000003c04047812 */ /* 0x000fe200078ec0ff */
[----:B------:R-:W-:Y:S01]  /*01f0*/  IMAD.IADD R113, R96, 0x1, R5 ;  /* 0x0000000160717824 */ /* 0x000fe200078e0205 */
[----:B------:R-:W-:Y:S01]  /*0200*/  SHF.R.U32.HI R97, RZ, 0x4, R3 ;  /* 0x00000004ff617819 */ /* 0x000fe20000011603 */
[----:B------:R-:W-:Y:S01]  /*0210*/  VIADD R0, R0, UR4 ;  /* 0x0000000400007c36 */ /* 0x000fe20008000000 */
[----:B------:R-:W-:Y:S01]  /*0220*/  LOP3.LUT R9, R3, 0xfffffff0, RZ, 0xc0, !PT ;  /* 0xfffffff003097812 */ /* 0x000fe200078ec0ff */
[----:B------:R-:W-:Y:S01]  /*0230*/  VIADD R3, R4, UR5 ;  /* 0x0000000504037c36 */ /* 0x000fe20008000000 */
[----:B------:R-:W-:Y:S01]  /*0240*/  UMOV UR4, URZ ;  /* 0x000000ff00047c82 */ /* 0x000fe20008000000 */
[----:B------:R-:W-:-:S02]  /*0250*/  IMAD R42, R97, 0x20, R2 ;  /* 0x00000020612a7824 */ /* 0x000fc400078e0202 */
[----:B------:R-:W-:Y:S02]  /*0260*/  IMAD R86, R2, 0x40, R3 ;  /* 0x0000004002567824 */ /* 0x000fe400078e0203 */
[C---:B------:R-:W-:Y:S02]  /*0270*/  IMAD R30, R97.reuse, 0x17, R2 ;  /* 0x00000017611e7824 */ /* 0x040fe400078e0202 */
[C---:B------:R-:W-:Y:S02]  /*0280*/  IMAD R86, R97.reuse, 0x40, R86 ;  /* 0x0000004061567824 */ /* 0x040fe400078e0256 */
[----:B------:R-:W-:Y:S02]  /*0290*/  IMAD R77, R42, UR11, R29 ;  /* 0x0000000b2a4d7c24 */ /* 0x000fe4000f8e021d */
[C---:B------:R-:W-:Y:S02]  /*02a0*/  IMAD R85, R97.reuse, 0x40, R86 ;  /* 0x0000004061557824 */ /* 0x040fe400078e0256 */
[----:B------:R-:W-:-:S02]  /*02b0*/  IMAD R28, R97, 0x16, R2 ;  /* 0x00000016611c7824 */ /* 0x000fc400078e0202 */
[C---:B------:R-:W-:Y:S02]  /*02c0*/  IMAD R84, R97.reuse, 0x40, R85 ;  /* 0x0000004061547824 */ /* 0x040fe400078e0255 */
[--C-:B------:R-:W-:Y:S02]  /*02d0*/  IMAD R49, R30, UR11, R29.reuse ;  /* 0x0000000b1e317c24 */ /* 0x100fe4000f8e021d */
[C---:B------:R-:W-:Y:S02]  /*02e0*/  IMAD R82, R97.reuse, 0x40, R84 ;  /* 0x0000004061527824 */ /* 0x040fe400078e0254 */
[C---:B------:R-:W-:Y:S02]  /*02f0*/  IMAD R26, R97.reuse, 0x14, R2 ;  /* 0x00000014611a7824 */ /* 0x040fe400078e0202 */
[----:B------:R-:W-:Y:S02]  /*0300*/  IMAD R78, R97, 0x40, R82 ;  /* 0x00000040614e7824 */ /* 0x000fe400078e0252 */
[----:B------:R-:W-:-:S02]  /*0310*/  IMAD R51, R28, UR11, R29 ;  /* 0x0000000b1c337c24 */ /* 0x000fc4000f8e021d */
[----:B------:R-:W-:Y:S02]  /*0320*/  IMAD R74, R97, 0x40, R78 ;  /* 0x00000040614a7824 */ /* 0x000fe400078e024e */
[----:B------:R-:W-:Y:S02]  /*0330*/  IMAD R7, R5, 0x80, R0 ;  /* 0x0000008005077824 */ /* 0x000fe400078e0200 */
[C---:B------:R-:W-:Y:S02]  /*0340*/  IMAD R70, R97.reuse, 0x40, R74 ;  /* 0x0000004061467824 */ /* 0x040fe400078e024a */
[C---:B------:R-:W-:Y:S02]  /*0350*/  IMAD R24, R97.reuse, 0x13, R2 ;  /* 0x0000001361187824 */ /* 0x040fe400078e0202 */
[----:B------:R-:W-:Y:S02]  /*0360*/  IMAD R66, R97, 0x40, R70 ;  /* 0x0000004061427824 */ /* 0x000fe400078e0246 */
[----:B------:R-:W-:-:S02]  /*0370*/  IMAD R53, R26, UR11, R29 ;  /* 0x0000000b1a357c24 */ /* 0x000fc4000f8e021d */
[C---:B------:R-:W-:Y:S02]  /*0380*/  IMAD R62, R97.reuse, 0x40, R66 ;  /* 0x00000040613e7824 */ /* 0x040fe400078e0242 */
[----:B------:R-:W-:Y:S02]  /*0390*/  IMAD R112, R96, 0x80, R7 ;  /* 0x0000008060707824 */ /* 0x000fe400078e0207 */
[C---:B------:R-:W-:Y:S02]  /*03a0*/  IMAD R58, R97.reuse, 0x40, R62 ;  /* 0x00000040613a7824 */ /* 0x040fe400078e023e */
[C---:B------:R-:W-:Y:S02]  /*03b0*/  IMAD R22, R97.reuse, 0x11, R2 ;  /* 0x0000001161167824 */ /* 0x040fe400078e0202 */
[----:B------:R-:W-:Y:S02]  /*03c0*/  IMAD R54, R97, 0x40, R58 ;  /* 0x0000004061367824 */ /* 0x000fe400078e023a */
[----:B------:R-:W-:-:S02]  /*03d0*/  IMAD R55, R24, UR11, R29 ;  /* 0x0000000b18377c24 */ /* 0x000fc4000f8e021d */
[C---:B------:R-:W-:Y:S02]  /*03e0*/  IMAD R50, R97.reuse, 0x40, R54 ;  /* 0x0000004061327824 */ /* 0x040fe400078e0236 */
[C---:B------:R-:W-:Y:S02]  /*03f0*/  IMAD.IADD R25, R96.reuse, 0x1, R113 ;  /* 0x0000000160197824 */ /* 0x040fe400078e0271 */
[C---:B------:R-:W-:Y:S02]  /*0400*/  IMAD R46, R97.reuse, 0x40, R50 ;  /* 0x00000040612e7824 */ /* 0x040fe400078e0232 */
[----:B------:R-:W-:Y:S02]  /*0410*/  IMAD R111, R96, 0x80, R112 ;  /* 0x00000080606f7824 */ /* 0x000fe400078e0270 */
        /* <DEDUP_REMOVED lines=9> */
[C-C-:B------:R-:W-:Y:S02]  /*04b0*/  IMAD R81, R96.reuse, 0x10, R5.reuse ;  /* 0x0000001060517824 */ /* 0x140fe400078e0205 */
[----:B------:R-:W-:Y:S02]  /*04c0*/  IMAD R22, R97, 0x40, R24 ;  /* 0x0000004061167824 */ /* 0x000fe400078e0218 */
[C---:B------:R-:W-:Y:S02]  /*04d0*/  IMAD R5, R96.reuse, 0xf, R5 ;  /* 0x0000000f60057824 */ /* 0x040fe400078e0205 */
[C---:B------:R-:W-:Y:S02]  /*04e0*/  IMAD.IADD R3, R96.reuse, 0x1, R23 ;  /* 0x0000000160037824 */ /* 0x040fe400078e0217 */
[----:B------:R-:W-:-:S02]  /*04f0*/  IMAD R109, R96, 0x80, R110 ;  /* 0x00000080606d7824 */ /* 0x000fc400078e026e */
[----:B------:R-:W-:Y:S02]  /*0500*/  IMAD R21, R97, 0x40, R22 ;  /* 0x0000004061157824 */ /* 0x000fe400078e0216 */
[----:B------:R-:W-:Y:S02]  /*0510*/  IMAD.IADD R20, R2, 0x1, R9 ;  /* 0x0000000102147824 */ /* 0x000fe400078e0209 */
[----:B------:R-:W-:Y:S02]  /*0520*/  IMAD R80, R5, UR10, R32 ;  /* 0x0000000a05507c24 */ /* 0x000fe4000f8e0220 */
[C---:B------:R-:W-:Y:S02]  /*0530*/  IMAD.IADD R5, R96.reuse, 0x1, R3 ;  /* 0x0000000160057824 */ /* 0x040fe400078e0203 */
[----:B------:R-:W-:Y:S02]  /*0540*/  IMAD R108, R96, 0x80, R109 ;  /* 0x00000080606c7824 */ /* 0x000fe400078e026d */
[----:B------:R-:W-:-:S02]  /*0550*/  IMAD R19, R97, 0x40, R21 ;  /* 0x0000004061137824 */ /* 0x000fc400078e0215 */
[----:B------:R-:W-:Y:S02]  /*0560*/  IMAD R79, R20, UR11, R29 ;  /* 0x0000000b144f7c24 */ /* 0x000fe4000f8e021d */
[----:B------:R-:W-:Y:S02]  /*0570*/  IMAD R20, R3, UR10, R32 ;  /* 0x0000000a03147c24 */ /* 0x000fe4000f8e0220 */
[C---:B------:R-:W-:Y:S02]  /*0580*/  IMAD.IADD R3, R96.reuse, 0x1, R5 ;  /* 0x0000000160037824 */ /* 0x040fe400078e0205 */
[----:B------:R-:W-:Y:S02]  /*0590*/  IMAD R107, R96, 0x80, R108 ;  /* 0x00000080606b7824 */ /* 0x000fe400078e026c */
[C---:B------:R-:W-:Y:S02]  /*05a0*/  IMAD R17, R97.reuse, 0x40, R19 ;  /* 0x0000004061117824 */ /* 0x040fe400078e0213 */
[----:B------:R-:W-:-:S02]  /*05b0*/  IMAD R16, R97, 0xd, R2 ;  /* 0x0000000d61107824 */ /* 0x000fc400078e0202 */
[C---:B------:R-:W-:Y:S02]  /*05c0*/  IMAD.IADD R7, R96.reuse, 0x1, R3 ;  /* 0x0000000160077824 */ /* 0x040fe400078e0203 */
[----:B------:R-:W-:Y:S02]  /*05d0*/  IMAD R106, R96, 0x80, R107 ;  /* 0x00000080606a7824 */ /* 0x000fe400078e026b */
[----:B------:R-:W-:Y:S02]  /*05e0*/  IMAD R15, R97, 0x40, R17 ;  /* 0x00000040610f7824 */ /* 0x000fe400078e0211 */
[----:B------:R-:W-:Y:S02]  /*05f0*/  IMAD R61, R16, UR11, R29 ;  /* 0x0000000b103d7c24 */ /* 0x000fe4000f8e021d */
[----:B------:R-:W-:Y:S02]  /*0600*/  IMAD R16, R5, UR10, R32 ;  /* 0x0000000a05107c24 */ /* 0x000fe4000f8e0220 */
[----:B------:R-:W-:-:S02]  /*0610*/  IMAD.IADD R5, R96, 0x1, R7 ;  /* 0x0000000160057824 */ /* 0x000fc400078e0207 */
[C---:B------:R-:W-:Y:S02]  /*0620*/  IMAD R105, R96.reuse, 0x80, R106 ;  /* 0x0000008060697824 */ /* 0x040fe400078e026a */
[C---:B------:R-:W-:Y:S02]  /*0630*/  IMAD R13, R97.reuse, 0x40, R15 ;  /* 0x00000040610d7824 */ /* 0x040fe400078e020f */
[C---:B------:R-:W-:Y:S02]  /*0640*/  IMAD.IADD R33, R96.reuse, 0x1, R5 ;  /* 0x0000000160217824 */ /* 0x040fe400078e0205 */
[----:B------:R-:W-:Y:S02]  /*0650*/  IMAD R104, R96, 0x80, R105 ;  /* 0x0000008060687824 */ /* 0x000fe400078e0269 */
[C---:B------:R-:W-:Y:S02]  /*0660*/  IMAD R11, R97.reuse, 0x40, R13 ;  /* 0x00000040610b7824 */ /* 0x040fe400078e020d */
[----:B------:R-:W-:-:S02]  /*0670*/  IMAD R0, R97, 0x3, R2 ;  /* 0x0000000361007824 */ /* 0x000fc400078e0202 */
[----:B------:R-:W-:Y:S02]  /*0680*/  IMAD.IADD R83, R2, 0x1, R97 ;  /* 0x0000000102537824 */ /* 0x000fe400078e0261 */
[C-C-:B------:R-:W-:Y:S02]  /*0690*/  IMAD R10, R97.reuse, 0x9, R2.reuse ;  /* 0x00000009610a7824 */ /* 0x140fe400078e0202 */
[C---:B------:R-:W-:Y:S02]  /*06a0*/  IMAD R12, R97.reuse, 0xa, R2 ;  /* 0x0000000a610c7824 */ /* 0x040fe400078e0202 */
[C---:B------:R-:W-:Y:S02]  /*06b0*/  IMAD.IADD R103, R96.reuse, 0x1, R33 ;  /* 0x0000000160677824 */ /* 0x040fe400078e0221 */
[----:B------:R-:W-:Y:S02]  /*06c0*/  IMAD R102, R96, 0x80, R104 ;  /* 0x0000008060667824 */ /* 0x000fe400078e0268 */
[----:B------:R-:W-:-:S02]  /*06d0*/  IMAD R9, R97, 0x40, R11 ;  /* 0x0000004061097824 */ /* 0x000fc400078e020b */
[----:B------:R-:W-:Y:S01]  /*06e0*/  IMAD R75, R0, UR11, R29 ;  /* 0x0000000b004b7c24 */ /* 0x000fe2000f8e021d */
[C---:B------:R-:W-:Y:S01]  /*06f0*/  IADD3 R0, PT, PT, R97.reuse, R83, R97 ;  /* 0x0000005361007210 */ /* 0x040fe20007ffe061 */
[C---:B------:R-:W-:Y:S02]  /*0700*/  IMAD R8, R97.reuse, 0x7, R2 ;  /* 0x0000000761087824 */ /* 0x040fe400078e0202 */
[----:B------:R-:W-:Y:S01]  /*0710*/  IMAD R67, R10, UR11, R29 ;  /* 0x0000000b0a437c24 */ /* 0x000fe2000f8e021d */
[----:B------:R-:W-:Y:S01]  /*0720*/  IADD3 R0, PT, PT, R97, R0, R97 ;  /* 0x0000000061007210 */ /* 0x000fe20007ffe061 */
[----:B------:R-:W-:Y:S02]  /*0730*/  IMAD R65, R12, UR11, R29 ;  /* 0x0000000b0c417c24 */ /* 0x000fe4000f8e021d */
[--C-:B------:R-:W-:Y:S01]  /*0740*/  IMAD R12, R3, UR10, R32.reuse ;  /* 0x0000000a030c7c24 */ /* 0x100fe2000f8e0220 */
[----:B------:R-:W-:Y:S01]  /*0750*/  IADD3 R0, PT, PT, R97, R0, R97 ;  /* 0x0000000061007210 */ /* 0x000fe20007ffe061 */
[----:B------:R-:W-:-:S02]  /*0760*/  IMAD R10, R7, UR10, R32 ;  /* 0x0000000a070a7c24 */ /* 0x000fc4000f8e0220 */
[C---:B------:R-:W-:Y:S02]  /*0770*/  IMAD.IADD R3, R96.reuse, 0x1, R103 ;  /* 0x0000000160037824 */ /* 0x040fe400078e0267 */
[----:B------:R-:W-:Y:S02]  /*0780*/  IMAD R101, R96, 0x80, R102 ;  /* 0x0000008060657824 */ /* 0x000fe400078e0266 */
[C---:B------:R-:W-:Y:S02]  /*0790*/  IMAD R7, R97.reuse, 0x40, R9 ;  /* 0x0000004061077824 */ /* 0x040fe400078e0209 */
[C-C-:B------:R-:W-:Y:S02]  /*07a0*/  IMAD R4, R97.reuse, 0x4, R2.reuse ;  /* 0x0000000461047824 */ /* 0x140fe400078e0202 */
[----:B------:R-:W-:Y:S02]  /*07b0*/  IMAD R6, R97, 0x6, R2 ;  /* 0x0000000661067824 */ /* 0x000fe400078e0202 */
[----:B------:R-:W-:-:S02]  /*07c0*/  IMAD R69, R8, UR11, R29 ;  /* 0x0000000b08457c24 */ /* 0x000fc4000f8e021d */
[----:B------:R-:W-:Y:S02]  /*07d0*/  IMAD R8, R5, UR10, R32 ;  /* 0x0000000a05087c24 */ /* 0x000fe4000f8e0220 */
[C---:B------:R-:W-:Y:S02]  /*07e0*/  IMAD.IADD R35, R96.reuse, 0x1, R3 ;  /* 0x0000000160237824 */ /* 0x040fe400078e0203 */
[----:B------:R-:W-:Y:S02]  /*07f0*/  IMAD R100, R96, 0x80, R101 ;  /* 0x0000008060647824 */ /* 0x000fe400078e0265 */
[C---:B------:R-:W-:Y:S02]  /*0800*/  IMAD R5, R97.reuse, 0x40, R7 ;  /* 0x0000004061057824 */ /* 0x040fe400078e0207 */
[----:B------:R-:W-:Y:S02]  /*0810*/  IMAD R18, R97, 0xf, R2 ;  /* 0x0000000f61127824 */ /* 0x000fe400078e0202 */
[----:B------:R-:W-:-:S02]  /*0820*/  IMAD R73, R4, UR11, R29 ;  /* 0x0000000b04497c24 */ /* 0x000fc4000f8e021d */
[----:B------:R-:W-:Y:S02]  /*0830*/  IMAD R71, R6, UR11, R29 ;  /* 0x0000000b06477c24 */ /* 0x000fe4000f8e021d */
[----:B------:R-:W-:Y:S02]  /*0840*/  IMAD R98, R97, 0x1f, R2 ;  /* 0x0000001f61627824 */ /* 0x000fe400078e0202 */
[--C-:B------:R-:W-:Y:S02]  /*0850*/  IMAD R6, R33, UR10, R32.reuse ;  /* 0x0000000a21067c24 */ /* 0x100fe4000f8e0220 */
[----:B------:R-:W-:Y:S02]  /*0860*/  IMAD R4, R3, UR10, R32 ;  /* 0x0000000a03047c24 */ /* 0x000fe4000f8e0220 */
[C---:B------:R-:W-:Y:S02]  /*0870*/  IMAD.IADD R33, R96.reuse, 0x1, R35 ;  /* 0x0000000160217824 */ /* 0x040fe400078e0223 */
[----:B------:R-:W-:-:S02]  /*0880*/  IMAD R99, R96, 0x80, R100 ;  /* 0x0000008060637824 */ /* 0x000fc400078e0264 */
[C---:B------:R-:W-:Y:S02]  /*0890*/  IMAD R3, R97.reuse, 0x40, R5 ;  /* 0x0000004061037824 */ /* 0x040fe400078e0205 */
[----:B------:R-:W-:Y:S01]  /*08a0*/  IMAD R59, R18, UR11, R29 ;  /* 0x0000000b123b7c24 */ /* 0x000fe2000f8e021d */
[C---:B------:R-:W-:Y:S01]  /*08b0*/  IADD3 R18, PT, PT, R97.reuse, R0, R97 ;  /* 0x0000000061127210 */ /* 0x040fe20007ffe061 */
[C-C-:B------:R-:W-:Y:S02]  /*08c0*/  IMAD R14, R97.reuse, 0xc, R2.reuse ;  /* 0x0000000c610e7824 */ /* 0x140fe400078e0202 */
[C-C-:B------:R-:W-:Y:S02]  /*08d0*/  IMAD R40, R97.reuse, 0x1d, R2.reuse ;  /* 0x0000001d61287824 */ /* 0x140fe400078e0202 */
[C-C-:B------:R-:W-:Y:S02]  /*08e0*/  IMAD R76, R97.reuse, 0x2, R2.reuse ;  /* 0x00000002614c7824 */ /* 0x140fe400078e0202 */
[----:B------:R-:W-:-:S02]  /*08f0*/  IMAD R72, R97, 0x5, R2 ;  /* 0x0000000561487824 */ /* 0x000fc400078e0202 */
[C-C-:B------:R-:W-:Y:S02]  /*0900*/  IMAD R68, R97.reuse, 0x8, R2.reuse ;  /* 0x0000000861447824 */ /* 0x140fe400078e0202 */
[C-C-:B------:R-:W-:Y:S02]  /*0910*/  IMAD R64, R97.reuse, 0xb, R2.reuse ;  /* 0x0000000b61407824 */ /* 0x140fe400078e0202 */
        /* <DEDUP_REMOVED lines=8> */
[----:B------:R-:W-:Y:S02]  /*09a0*/  IMAD R94, R97, 0x1e, R2 ;  /* 0x0000001e615e7824 */ /* 0x000fe400078e0202 */
[----:B------:R-:W-:-:S02]  /*09b0*/  IMAD R31, R98, UR11, R29 ;  /* 0x0000000b621f7c24 */ /* 0x000fc4000f8e021d */
[C---:B------:R-:W-:Y:S02]  /*09c0*/  IMAD.IADD R37, R96.reuse, 0x1, R33 ;  /* 0x0000000160257824 */ /* 0x040fe400078e0221 */
[----:B------:R-:W-:Y:S02]  /*09d0*/  IMAD R98, R96, 0x80, R99 ;  /* 0x0000008060627824 */ /* 0x000fe400078e0263 */
[----:B------:R-:W-:Y:S02]  /*09e0*/  IMAD R93, R97, 0x40, R3 ;  /* 0x00000040615d7824 */ /* 0x000fe400078e0203 */
[--C-:B------:R-:W-:Y:S02]  /*09f0*/  IMAD R63, R14, UR11, R29.reuse ;  /* 0x0000000b0e3f7c24 */ /* 0x100fe4000f8e021d */
[--C-:B------:R-:W-:Y:S02]  /*0a00*/  IMAD R41, R40, UR11, R29.reuse ;  /* 0x0000000b28297c24 */ /* 0x100fe4000f8e021d */
[----:B------:R-:W-:-:S02]  /*0a10*/  IMAD R76, R76, UR11, R29 ;  /* 0x0000000b4c4c7c24 */ /* 0x000fc4000f8e021d */
[--C-:B------:R-:W-:Y:S02]  /*0a20*/  IMAD R72, R72, UR11, R29.reuse ;  /* 0x0000000b48487c24 */ /* 0x100fe4000f8e021d */
[--C-:B------:R-:W-:Y:S02]  /*0a30*/  IMAD R68, R68, UR11, R29.reuse ;  /* 0x0000000b44447c24 */ /* 0x100fe4000f8e021d */
[--C-:B------:R-:W-:Y:S02]  /*0a40*/  IMAD R64, R64, UR11, R29.reuse ;  /* 0x0000000b40407c24 */ /* 0x100fe4000f8e021d */
        /* <DEDUP_REMOVED lines=9> */
[----:B------:R-:W-:Y:S02]  /*0ae0*/  IMAD.IADD R14, R97, 0x1, R18 ;  /* 0x00000001610e7824 */ /* 0x000fe400078e0212 */
[--C-:B------:R-:W-:Y:S02]  /*0af0*/  IMAD R81, R81, UR10, R32.reuse ;  /* 0x0000000a51517c24 */ /* 0x100fe4000f8e0220 */
[----:B------:R-:W-:Y:S02]  /*0b00*/  IMAD R29, R83, UR11, R29 ;  /* 0x0000000b531d7c24 */ /* 0x000fe4000f8e021d */
[--C-:B------:R-:W-:Y:S02]  /*0b10*/  IMAD R27, R113, UR10, R32.reuse ;  /* 0x0000000a711b7c24 */ /* 0x100fe4000f8e0220 */
[--C-:B------:R-:W-:Y:S02]  /*0b20*/  IMAD R25, R25, UR10, R32.reuse ;  /* 0x0000000a19197c24 */ /* 0x100fe4000f8e0220 */
[----:B------:R-:W-:-:S02]  /*0b30*/  IMAD R23, R23, UR10, R32 ;  /* 0x0000000a17177c24 */ /* 0x000fc4000f8e0220 */
[--C-:B------:R-:W-:Y:S02]  /*0b40*/  IMAD R2, R35, UR10, R32.reuse ;  /* 0x0000000a23027c24 */ /* 0x100fe4000f8e0220 */
[--C-:B------:R-:W-:Y:S02]  /*0b50*/  IMAD R0, R33, UR10, R32.reuse ;  /* 0x0000000a21007c24 */ /* 0x100fe4000f8e0220 */
[--C-:B------:R-:W-:Y:S02]  /*0b60*/  IMAD R94, R37, UR10, R32.reuse ;  /* 0x0000000a255e7c24 */ /* 0x100fe4000f8e0220 */
[----:B------:R-:W-:Y:S02]  /*0b70*/  IMAD R95, R103, UR10, R32 ;  /* 0x0000000a675f7c24 */ /* 0x000fe4000f8e0220 */
[----:B------:R-:W-:Y:S02]  /*0b80*/  IMAD R96, R96, 0x80, R98 ;  /* 0x0000008060607824 */ /* 0x000fe400078e0262 */
[----:B------:R-:W-:-:S07]  /*0b90*/  IMAD R97, R97, 0x40, R93 ;  /* 0x0000004061617824 */ /* 0x000fce00078e025d */
.L_x_5:
[----:B0-----:R-:W0:Y:S01]  /*0ba0*/  LDCU UR5, c[0x0][0x360] ;  /* 0x00006c00ff0577ac */ /* 0x001e220008000800 */
[----:B------:R-:W-:Y:S01]  /*0bb0*/  BSSY.RECONVERGENT B0, `(.L_x_1) ;  /* 0x000038b000007945 */ /* 0x000fe20003800200 */
[----:B0-----:R-:W-:-:S05]  /*0bc0*/  IMAD R32, R92, UR5, R91 ;  /* 0x000000055c207c24 */ /* 0x001fca000f8e025b */
[----:B------:R-:W-:-:S13]  /*0bd0*/  ISETP.GT.U32.AND P0, PT, R32, 0x1ff, PT ;  /* 0x000001ff2000780c */ /* 0x000fda0003f04070 */
[----:B-1----:R-:W-:Y:S05]  /*0be0*/  @P0 BRA `(.L_x_2) ;  /* 0x00000038001c0947 */ /* 0x002fea0003800000 */
[----:B------:R-:W0:Y:S08]  /*0bf0*/  S2UR UR5, SR_CTAID.Y ;  /* 0x00000000000579c3 */ /* 0x000e300000002600 */
[----:B------:R-:W0:Y:S08]  /*0c00*/  LDC R39, c[0x0][0x3a0] ;  /* 0x0000e800ff277b82 */ /* 0x000e300000000800 */
[----:B------:R-:W1:Y:S01]  /*0c10*/  LDC.64 R32, c[0x0][0x380] ;  /* 0x0000e000ff207b82 */ /* 0x000e620000000a00 */
[----:B0-----:R-:W-:-:S04]  /*0c20*/  IMAD R39, R39, UR5, RZ ;  /* 0x0000000527277c24 */ /* 0x001fc8000f8e02ff */
[----:B------:R-:W-:-:S05]  /*0c30*/  IMAD.SHL.U32 R39, R39, 0x10, RZ ;  /* 0x0000001027277824 */ /* 0x000fca00078e00ff */
[----:B------:R-:W-:Y:S02]  /*0c40*/  SHF.R.S32.HI R38, RZ, 0x1f, R39 ;  /* 0x0000001fff267819 */ /* 0x000fe40000011427 */
[----:B------:R-:W-:-:S05]  /*0c50*/  IADD3 R35, P0, PT, R39, R89, RZ ;  /* 0x0000005927237210 */ /* 0x000fca0007f1e0ff */
[----:B------:R-:W-:Y:S01]  /*0c60*/  IMAD.X R36, RZ, RZ, R38, P0 ;  /* 0x000000ffff247224 */ /* 0x000fe200000e0626 */
[----:B-1----:R-:W-:-:S04]  /*0c70*/  LEA R34, P0, R35, R32, 0x2 ;  /* 0x0000002023227211 */ /* 0x002fc800078010ff */
[----:B------:R-:W-:-:S05]  /*0c80*/  LEA.HI.X R35, R35, R33, R36, 0x2, P0 ;  /* 0x0000002123237211 */ /* 0x000fca00000f1424 */
[----:B------:R-:W2:Y:S01]  /*0c90*/  LDG.E.CONSTANT R34, desc[UR8][R34.64] ;  /* 0x0000000822227981 */ /* 0x000ea2000c1e9900 */
[----:B------:R-:W0:Y:S01]  /*0ca0*/  LDCU UR5, c[0x0][0x360] ;  /* 0x00006c00ff0577ac */ /* 0x000e220008000800 */
[----:B------:R-:W-:Y:S01]  /*0cb0*/  ISETP.GT.U32.AND P0, PT, R113, 0xf, PT ;  /* 0x0000000f7100780c */ /* 0x000fe20003f04070 */
[----:B------:R-:W-:Y:S01]  /*0cc0*/  BSSY.RECONVERGENT B1, `(.L_x_3) ;  /* 0x00000f3000017945 */ /* 0x000fe20003800200 */
[----:B------:R-:W0:Y:S01]  /*0cd0*/  S2R R92, SR_TID.Y ;  /* 0x00000000005c7919 */ /* 0x000e220000002200 */
[----:B------:R-:W0:Y:S01]  /*0ce0*/  S2R R91, SR_TID.X ;  /* 0x00000000005b7919 */ /* 0x000e220000002100 */
[----:B------:R-:W1:Y:S01]  /*0cf0*/  S2R R36, SR_CgaCtaId ;  /* 0x0000000000247919 */ /* 0x000e620000008800 */
[----:B0-----:R-:W-:-:S04]  /*0d00*/  IMAD R37, R92, UR5, R91 ;  /* 0x000000055c257c24 */ /* 0x001fc8000f8e025b */
[----:B------:R-:W-:Y:S01]  /*0d10*/  IMAD.SHL.U32 R115, R37, 0x4, RZ ;  /* 0x0000000425737824 */ /* 0x000fe200078e00ff */
[----:B------:R-:W-:-:S04]  /*0d20*/  MOV R37, 0x400 ;  /* 0x0000040000257802 */ /* 0x000fc80000000f00 */
[C---:B------:R-:W-:Y:S02]  /*0d30*/  LOP3.LUT R116, R115.reuse, 0x7c, RZ, 0xc0, !PT ;  /* 0x0000007c73747812 */ /* 0x040fe400078ec0ff */
[----:B------:R-:W-:Y:S02]  /*0d40*/  LOP3.LUT R115, R115, 0xffffff80, RZ, 0xc0, !PT ;  /* 0xffffff8073737812 */ /* 0x000fe400078ec0ff */
[----:B-1----:R-:W-:-:S04]  /*0d50*/  LEA R117, R36, R37, 0x18 ;  /* 0x0000002524757211 */ /* 0x002fc800078ec0ff */
[----:B------:R-:W-:-:S05]  /*0d60*/  IADD3 R115, PT, PT, R115, R117, R116 ;  /* 0x0000007573737210 */ /* 0x000fca0007ffe074 */
[----:B--2---:R0:W-:Y:S01]  /*0d70*/  STS [R115], R34 ;  /* 0x0000002273007388 */ /* 0x0041e20000000800 */
[----:B------:R-:W-:Y:S05]  /*0d80*/  @P0 BRA `(.L_x_4) ;  /* 0x0000000c00980947 */ /* 0x000fea0003800000 */
[----:B------:R-:W-:-:S05]  /*0d90*/  IADD3 R35, P0, PT, R39, R27, RZ ;  /* 0x0000001b27237210 */ /* 0x000fca0007f1e0ff */
[----:B------:R-:W-:Y:S01]  /*0da0*/  IMAD.X R116, RZ, RZ, R38, P0 ;  /* 0x000000ffff747224 */ /* 0x000fe200000e0626 */
[----:B0-----:R-:W-:-:S04]  /*0db0*/  LEA R34, P0, R35, R32, 0x2 ;  /* 0x0000002023227211 */ /* 0x001fc800078010ff */
[----:B------:R-:W-:-:S06]  /*0dc0*/  LEA.HI.X R35, R35, R33, R116, 0x2, P0 ;  /* 0x0000002123237211 */ /* 0x000fcc00000f1474 */
[----:B------:R-:W2:Y:S01]  /*0dd0*/  LDG.E.CONSTANT R35, desc[UR8][R34.64] ;  /* 0x0000000822237981 */ /* 0x000ea2000c1e9900 */
[----:B------:R-:W0:Y:S01]  /*0de0*/  LDCU UR5, c[0x0][0x360] ;  /* 0x00006c00ff0577ac */ /* 0x000e220008000800 */
[----:B------:R-:W0:Y:S02]  /*0df0*/  LDC R116, c[0x0][0x364] ;  /* 0x0000d900ff747b82 */ /* 0x000e240000000800 */
[----:B0-----:R-:W-:-:S05]  /*0e00*/  IMAD R116, R116, UR5, RZ ;  /* 0x0000000574747c24 */ /* 0x001fca000f8e02ff */
[----:B------:R-:W-:-:S04]  /*0e10*/  LEA.HI R116, R116, R113, RZ, 0x1b ;  /* 0x0000007174747211 */ /* 0x000fc800078fd8ff */
[----:B------:R-:W-:Y:S01]  /*0e20*/  ISETP.GT.U32.AND P0, PT, R116, 0xf, PT ;  /* 0x0000000f7400780c */ /* 0x000fe20003f04070 */
[----:B--2---:R1:W-:-:S12]  /*0e30*/  STS [R112], R35 ;  /* 0x0000002370007388 */ /* 0x0043d80000000800 */
[----:B------:R-:W-:Y:S05]  /*0e40*/  @P0 BRA `(.L_x_4) ;  /* 0x0000000c00680947 */ /* 0x000fea0003800000 */
[----:B-1----:R-:W-:-:S05]  /*0e50*/  IADD3 R35, P0, PT, R39, R25, RZ ;  /* 0x0000001927237210 */ /* 0x002fca0007f1e0ff */
[----:B------:R-:W-:Y:S01]  /*0e60*/  IMAD.X R116, RZ, RZ, R38, P0 ;  /* 0x000000ffff747224 */ /* 0x000fe200000e0626 */
[----:B------:R-:W-:-:S04]  /*0e70*/  LEA R34, P0, R35, R32, 0x2 ;  /* 0x0000002023227211 */ /* 0x000fc800078010ff */
[----:B------:R-:W-:-:S05]  /*0e80*/  LEA.HI.X R35, R35, R33, R116, 0x2, P0 ;  /* 0x0000002123237211 */ /* 0x000fca00000f1474 */
[----:B------:R-:W2:Y:S01]  /*0e90*/  LDG.E.CONSTANT R34, desc[UR8][R34.64] ;  /* 0x0000000822227981 */ /* 0x000ea2000c1e9900 */
[----:B------:R-:W0:Y:S01]  /*0ea0*/  LDCU UR5, c[0x0][0x360] ;  /* 0x00006c00ff0577ac */ /* 0x000e220008000800 */
[----:B------:R-:W0:Y:S02]  /*0eb0*/  LDC R116, c[0x0][0x364] ;  /* 0x0000d900ff747b82 */ /* 0x000e240000000800 */
[----:B0-----:R-:W-:-:S05]  /*0ec0*/  IMAD R116, R116, UR5, RZ ;  /* 0x0000000574747c24 */ /* 0x001fca000f8e02ff */
[----:B------:R-:W-:-:S04]  /*0ed0*/  LEA.HI R115, R116, R113, RZ, 0x1b ;  /* 0x0000007174737211 */ /* 0x000fc800078fd8ff */
[----:B------:R-:W-:-:S04]  /*0ee0*/  LEA.HI R115, R116, R115, RZ, 0x1b ;  /* 0x0000007374737211 */ /* 0x000fc800078fd8ff */
[----:B------:R-:W-:Y:S01]  /*0ef0*/  ISETP.GT.U32.AND P0, PT, R115, 0xf, PT ;  /* 0x0000000f7300780c */ /* 0x000fe20003f04070 */
[----:B--2---:R2:W-:-:S12]  /*0f00*/  STS [R111], R34 ;  /* 0x000000226f007388 */ /* 0x0045d80000000800 */
[----:B------:R-:W-:Y:S05]  /*0f10*/  @P0 BRA `(.L_x_4) ;  /* 0x0000000c00340947 */ /* 0x000fea0003800000 */
[----:B------:R-:W-:-:S05]  /*0f20*/  IADD3 R35, P0, PT, R39, R23, RZ ;  /* 0x0000001727237210 */ /* 0x000fca0007f1e0ff */
[----:B------:R-:W-:Y:S01]  /*0f30*/  IMAD.X R116, RZ, RZ, R38, P0 ;  /* 0x000000ffff747224 */ /* 0x000fe200000e0626 */
[----:B--2---:R-:W-:-:S04]  /*0f40*/  LEA R34, P0, R35, R32, 0x2 ;  /* 0x0000002023227211 */ /* 0x004fc800078010ff */
[----:B------:R-:W-:-:S06]  /*0f50*/  LEA.HI.X R35, R35, R33, R116, 0x2, P0 ;  /* 0x0000002123237211 */ /* 0x000fcc00000f1474 */
[----:B------:R-:W2:Y:S01]  /*0f60*/  LDG.E.CONSTANT R35, desc[UR8][R34.64] ;  /* 0x0000000822237981 */ /* 0x000ea2000c1e9900 */
[----:B------:R-:W0:Y:S01]  /*0f70*/  LDCU UR5, c[0x0][0x360] ;  /* 0x00006c00ff0577ac */ /* 0x000e220008000800 */
[----:B------:R-:W0:Y:S02]  /*0f80*/  LDC R116, c[0x0][0x364] ;  /* 0x0000d900ff747b82 */ /* 0x000e240000000800 */
[----:B0-----:R-:W-:-:S05]  /*0f90*/  IMAD R116, R116, UR5, RZ ;  /* 0x0000000574747c24 */ /* 0x001fca000f8e02ff */
[----:B------:R-:W-:-:S04]  /*0fa0*/  LEA.HI R115, R116, R113, RZ, 0x1b ;  /* 0x0000007174737211 */ /* 0x000fc800078fd8ff */
[----:B------:R-:W-:-:S04]  /*0fb0*/  LEA.HI R115, R116, R115, RZ, 0x1b ;  /* 0x0000007374737211 */ /* 0x000fc800078fd8ff */
[----:B------:R-:W-:-:S04]  /*0fc0*/  LEA.HI R115, R116, R115, RZ, 0x1b ;  /* 0x0000007374737211 */ /* 0x000fc800078fd8ff */
[----:B------:R-:W-:Y:S01]  /*0fd0*/  ISETP.GT.U32.AND P0, PT, R115, 0xf, PT ;  /* 0x0000000f7300780c */ /* 0x000fe20003f04070 */
[----:B--2---:R3:W-:-:S12]  /*0fe0*/  STS [R110], R35 ;  /* 0x000000236e007388 */ /* 0x0047d80000000800 */
[----:B------:R-:W-:Y:S05]  /*0ff0*/  @P0 BRA `(.L_x_4) ;  /* 0x0000000800fc0947 */ /* 0x000fea0003800000 */
[----:B---3--:R-:W-:-:S05]  /*1000*/  IADD3 R35, P0, PT, R39, R20, RZ ;  /* 0x0000001427237210 */ /* 0x008fca0007f1e0ff */
        /* <DEDUP_REMOVED lines=9> */
[----:B------:R-:W-:-:S04]  /*10a0*/  LEA.HI R115, R116, R115, RZ, 0x1b ;  /* 0x0000007374737211 */ /* 0x000fc800078fd8ff */
[----:B------:R-:W-:-:S04]  /*10b0*/  LEA.HI R115, R116, R115, RZ, 0x1b ;  /* 0x0000007374737211 */ /* 0x000fc800078fd8ff */
[----:B------:R-:W-:Y:S01]  /*10c0*/  ISETP.GT.U32.AND P0, PT, R115, 0xf, PT ;  /* 0x0000000f7300780c */ /* 0x000fe20003f04070 */
[----:B--2---:R4:W-:-:S12]  /*10d0*/  STS [R109], R34 ;  /* 0x000000226d007388 */ /* 0x0049d80000000800 */
[----:B------:R-:W-:Y:S05]  /*10e0*/  @P0 BRA `(.L_x_4) ;  /* 0x0000000800c00947 */ /* 0x000fea0003800000 */
[----:B------:R-:W-:-:S05]  /*10f0*/  IADD3 R35, P0, PT, R39, R16, RZ ;  /* 0x0000001027237210 */ /* 0x000fca0007f1e0ff */
[----:B------:R-:W-:Y:S01]  /*1100*/  IMAD.X R116, RZ, RZ, R38, P0 ;  /* 0x000000ffff747224 */ /* 0x000fe200000e0626 */
[----:B----4-:R-:W-:-:S04]  /*1110*/  LEA R34, P0, R35, R32, 0x2 ;  /* 0x0000002023227211 */ /* 0x010fc800078010ff */
        /* <DEDUP_REMOVED lines=9> */
[----:B------:R-:W-:-:S04]  /*11b0*/  LEA.HI R115, R116, R115, RZ, 0x1b ;  /* 0x0000007374737211 */ /* 0x000fc800078fd8ff */
[----:B------:R-:W-:Y:S01]  /*11c0*/  ISETP.GT.U32.AND P0, PT, R115, 0xf, PT ;  /* 0x0000000f7300780c */ /* 0x000fe20003f04070 */
[----:B--2---:R0:W-:-:S12]  /*11d0*/  STS [R108], R35 ;  /* 0x000000236c007388 */ /* 0x0041d80000000800 */
[----:B------:R-:W-:Y:S05]  /*11e0*/  @P0 BRA `(.L_x_4) ;  /* 0x0000000800800947 */ /* 0x000fea0003800000 */
[----:B0-----:R-:W-:-:S05]  /*11f0*/  IADD3 R35, P0, PT, R39, R12, RZ ;  /* 0x0000000c27237210 */ /* 0x001fca0007f1e0ff */
        /* <DEDUP_REMOVED lines=58> */
[----:B------:R-:W-:-:S03]  /*15a0*/  ISETP.GT.U32.AND P0, PT, R103, 0xf, PT ;  /* 0x0000000f6700780c */ /* 0x000fc60003f04070 */
[----:B--2---:R0:W-:Y:S10]  /*15b0*/  STS [R104], R35 ;  /* 0x0000002368007388 */ /* 0x0041f40000000800 */
[----:B------:R-:W-:Y:S05]  /*15c0*/  @P0 BRA `(.L_x_4) ;  /* 0x0000000400880947 */ /* 0x000fea0003800000 */
[----:B0-----:R-:W-:-:S05]  /*15d0*/  IADD3 R35, P0, PT, R39, R95, RZ ;  /* 0x0000005f27237210 */ /* 0x001fca0007f1e0ff */
[----:B------:R-:W-:Y:S01]  /*15e0*/  IMAD.X R116, RZ, RZ, R38, P0 ;  /* 0x000000ffff747224 */ /* 0x000fe200000e0626 */
[----:B------:R-:W-:-:S04]  /*15f0*/  LEA R34, P0, R35, R32, 0x2 ;  /* 0x0000002023227211 */ /* 0x000fc800078010ff */
        /* <DEDUP_REMOVED lines=67> */
[----:B------:R-:W1:Y:S01]  /*1a30*/  LDCU UR5, c[0x0][0x360] ;  /* 0x00006c00ff0577ac */ /* 0x000e620008000800 */
[----:B------:R-:W1:Y:S02]  /*1a40*/  LDC R34, c[0x0][0x364] ;  /* 0x0000d900ff227b82 */ /* 0x000e640000000800 */
[----:B-1----:R-:W-:-:S05]  /*1a50*/  IMAD R34, R34, UR5, RZ ;  /* 0x0000000522227c24 */ /* 0x002fca000f8e02ff */
[----:B0-----:R-:W-:-:S04]  /*1a60*/  LEA.HI R35, R34, R103, RZ, 0x1b ;  /* 0x0000006722237211 */ /* 0x001fc800078fd8ff */
[----:B------:R-:W-:-:S04]  /*1a70*/  LEA.HI R35, R34, R35, RZ, 0x1b ;  /* 0x0000002322237211 */ /* 0x000fc800078fd8ff */
[----:B------:R-:W-:-:S04]  /*1a80*/  LEA.HI R35, R34, R35, RZ, 0x1b ;  /* 0x0000002322237211 */ /* 0x000fc800078fd8ff */
[----:B------:R-:W-:-:S04]  /*1a90*/  LEA.HI R35, R34, R35, RZ, 0x1b ;  /* 0x0000002322237211 */ /* 0x000fc800078fd8ff */
[----:B------:R-:W-:-:S04]  /*1aa0*/  LEA.HI R35, R34, R35, RZ, 0x1b ;  /* 0x0000002322237211 */ /* 0x000fc800078fd8ff */
[----:B------:R-:W-:-:S04]  /*1ab0*/  LEA.HI R35, R34, R35, RZ, 0x1b ;  /* 0x0000002322237211 */ /* 0x000fc800078fd8ff */
[----:B------:R-:W-:Y:S02]  /*1ac0*/  ISETP.GT.U32.AND P0, PT, R35, 0xf, PT ;  /* 0x0000000f2300780c */ /* 0x000fe40003f04070 */
[----:B------:R-:W-:-:S05]  /*1ad0*/  IADD3 R35, P1, PT, R39, R80, RZ ;  /* 0x0000005027237210 */ /* 0x000fca0007f3e0ff */
[----:B------:R-:W-:Y:S01]  /*1ae0*/  IMAD.X R116, RZ, RZ, R38, P1 ;  /* 0x000000ffff747224 */ /* 0x000fe200008e0626 */
[----:B------:R-:W-:-:S04]  /*1af0*/  LEA R34, P1, R35, R32, 0x2 ;  /* 0x0000002023227211 */ /* 0x000fc800078210ff */
[----:B------:R-:W-:Y:S02]  /*1b00*/  LEA.HI.X R35, R35, R33, R116, 0x2, P1 ;  /* 0x0000002123237211 */ /* 0x000fe400008f1474 */
[----:B------:R-:W-:-:S04]  /*1b10*/  @!P0 IADD3 R39, P2, PT, R39, R81, RZ ;  /* 0x0000005127278210 */ /* 0x000fc80007f5e0ff */
[C---:B------:R-:W-:Y:S01]  /*1b20*/  @!P0 LEA R32, P1, R39.reuse, R32, 0x2 ;  /* 0x0000002027208211 */ /* 0x040fe200078210ff */
[----:B------:R-:W-:Y:S01]  /*1b30*/  @!P0 IMAD.X R38, RZ, RZ, R38, P2 ;  /* 0x000000ffff268224 */ /* 0x000fe200010e0626 */
[----:B------:R-:W2:Y:S04]  /*1b40*/  LDG.E.CONSTANT R35, desc[UR8][R34.64] ;  /* 0x0000000822237981 */ /* 0x000ea8000c1e9900 */
[----:B------:R-:W-:-:S05]  /*1b50*/  @!P0 LEA.HI.X R33, R39, R33, R38, 0x2, P1 ;  /* 0x0000002127218211 */ /* 0x000fca00008f1426 */
[----:B------:R-:W3:Y:S01]  /*1b60*/  @!P0 LDG.E.CONSTANT R32, desc[UR8][R32.64] ;  /* 0x0000000820208981 */ /* 0x000ee2000c1e9900 */
[----:B------:R-:W0:Y:S08]  /*1b70*/  @!P0 LDC R38, c[0x0][0x360] ;  /* 0x0000d800ff268b82 */ /* 0x000e300000000800 */
[----:B------:R-:W0:Y:S02]  /*1b80*/  @!P0 LDC R39, c[0x0][0x364] ;  /* 0x0000d900ff278b82 */ /* 0x000e240000000800 */
[----:B0-----:R-:W-:-:S04]  /*1b90*/  @!P0 IMAD R38, R38, R39, RZ ;  /* 0x0000002726268224 */ /* 0x001fc800078e02ff */
[----:B------:R-:W-:-:S05]  /*1ba0*/  @!P0 IMAD.SHL.U32 R38, R38, 0x4, RZ ;  /* 0x0000000426268824 */ /* 0x000fca00078e00ff */
[----:B------:R-:W-:-:S05]  /*1bb0*/  @!P0 LOP3.LUT R39, R38, 0xffffff80, RZ, 0xc0, !PT ;  /* 0xffffff8026278812 */ /* 0x000fca00078ec0ff */
[----:B------:R-:W-:Y:S01]  /*1bc0*/  @!P0 IMAD.IADD R39, R96, 0x1, R39 ;  /* 0x0000000160278824 */ /* 0x000fe200078e0227 */
[----:B--2---:R0:W-:Y:S04]  /*1bd0*/  STS [R96], R35 ;  /* 0x0000002360007388 */ /* 0x0041e80000000800 */
[----:B---3--:R0:W-:Y:S02]  /*1be0*/  @!P0 STS [R39], R32 ;  /* 0x0000002027008388 */ /* 0x0081e40000000800 */
.L_x_4:
[----:B------:R-:W-:Y:S05]  /*1bf0*/  BSYNC.RECONVERGENT B1 ;  /* 0x0000000000017941 */ /* 0x000fea0003800200 */
.L_x_3:
[----:B------:R-:W5:Y:S01]  /*1c00*/  S2R R38, SR_CTAID.X ;  /* 0x0000000000267919 */ /* 0x000f620000002500 */
[----:B0-----:R-:W2:Y:S01]  /*1c10*/  LDC.64 R32, c[0x0][0x388] ;  /* 0x0000e200ff207b82 */ /* 0x001ea20000000a00 */
[----:B-----5:R-:W-:-:S05]  /*1c20*/  IMAD.SHL.U32 R38, R38, 0x10, RZ ;  /* 0x0000001026267824 */ /* 0x020fca00078e00ff */
[----:B-1-3--:R-:W-:-:S04]  /*1c30*/  IADD3 R35, P0, PT, R38, R88, RZ ;  /* 0x0000005826237210 */ /* 0x00afc80007f1e0ff */
[----:B------:R-:W-:Y:S02]  /*1c40*/  LEA.HI.X.SX32 R116, R88, RZ, 0x1, P0 ;  /* 0x000000ff58747211 */ /* 0x000fe400000f0eff */
[----:B--2-4-:R-:W-:-:S04]  /*1c50*/  LEA R34, P0, R35, R32, 0x2 ;  /* 0x0000002023227211 */ /* 0x014fc800078010ff */
[----:B------:R-:W-:-:S05]  /*1c60*/  LEA.HI.X R35, R35, R33, R116, 0x2, P0 ;  /* 0x0000002123237211 */ /* 0x000fca00000f1474 */
[----:B------:R-:W2:Y:S01]  /*1c70*/  LDG.E.CONSTANT R34, desc[UR8][R34.64] ;  /* 0x0000000822227981 */ /* 0x000ea2000c1e9900 */
[----:B------:R-:W0:Y:S01]  /*1c80*/  LDCU UR5, c[0x0][0x360] ;  /* 0x00006c00ff0577ac */ /* 0x000e220008000800 */
[----:B------:R-:W-:Y:S01]  /*1c90*/  VIADD R37, R37, 0x800 ;  /* 0x0000080025257836 */ /* 0x000fe20000000000 */
[----:B------:R-:W-:-:S04]  /*1ca0*/  ISETP.GT.U32.AND P0, PT, R83, 0x1f, PT ;  /* 0x0000001f5300780c */ /* 0x000fc80003f04070 */
[----:B------:R-:W-:Y:S01]  /*1cb0*/  LEA R37, R36, R37, 0x18 ;  /* 0x0000002524257211 */ /* 0x000fe200078ec0ff */
[----:B0-----:R-:W-:-:S04]  /*1cc0*/  IMAD R39, R92, UR5, R91 ;  /* 0x000000055c277c24 */ /* 0x001fc8000f8e025b */
[----:B------:R-:W-:-:S05]  /*1cd0*/  IMAD.SHL.U32 R39, R39, 0x4, RZ ;  /* 0x0000000427277824 */ /* 0x000fca00078e00ff */
[C---:B------:R-:W-:Y:S02]  /*1ce0*/  LOP3.LUT R36, R39.reuse, 0x3c, RZ, 0xc0, !PT ;  /* 0x0000003c27247812 */ /* 0x040fe400078ec0ff */
[----:B------:R-:W-:-:S04]  /*1cf0*/  LOP3.LUT R39, R39, 0xffffffc0, RZ, 0xc0, !PT ;  /* 0xffffffc027277812 */ /* 0x000fc800078ec0ff */
[----:B------:R-:W-:-:S05]  /*1d00*/  IADD3 R39, PT, PT, R39, R37, R36 ;  /* 0x0000002527277210 */ /* 0x000fca0007ffe024 */
[----:B--2---:R0:W-:Y:S01]  /*1d10*/  STS [R39], R34 ;  /* 0x0000002227007388 */ /* 0x0041e20000000800 */
[----:B------:R-:W-:Y:S05]  /*1d20*/  @P0 BRA `(.L_x_2) ;  /* 0x0000002400cc0947 */ /* 0x000fea0003800000 */
[----:B------:R-:W-:-:S04]  /*1d30*/  IADD3 R35, P0, PT, R38, R29, RZ ;  /* 0x0000001d26237210 */ /* 0x000fc80007f1e0ff */
[----:B------:R-:W-:Y:S02]  /*1d40*/  LEA.HI.X.SX32 R36, R29, RZ, 0x1, P0 ;  /* 0x000000ff1d247211 */ /* 0x000fe400000f0eff */
        /* <DEDUP_REMOVED lines=10> */
[----:B-1----:R-:W-:-:S04]  /*1df0*/  IADD3 R35, P0, PT, R38, R76, RZ ;  /* 0x0000004c26237210 */ /* 0x002fc80007f1e0ff */
[----:B------:R-:W-:Y:S02]  /*1e00*/  LEA.HI.X.SX32 R36, R76, RZ, 0x1, P0 ;  /* 0x000000ff4c247211 */ /* 0x000fe400000f0eff */
        /* <DEDUP_REMOVED lines=11> */
[----:B------:R-:W-:-:S04]  /*1ec0*/  IADD3 R35, P0, PT, R38, R75, RZ ;  /* 0x0000004b26237210 */ /* 0x000fc80007f1e0ff */
[----:B------:R-:W-:Y:S02]  /*1ed0*/  LEA.HI.X.SX32 R36, R75, RZ, 0x1, P0 ;  /* 0x000000ff4b247211 */ /* 0x000fe400000f0eff */
        /* <DEDUP_REMOVED lines=12> */
[----:B---3--:R-:W-:-:S04]  /*1fa0*/  IADD3 R35, P0, PT, R38, R73, RZ ;  /* 0x0000004926237210 */ /* 0x008fc80007f1e0ff */
[----:B------:R-:W-:Y:S02]  /*1fb0*/  LEA.HI.X.SX32 R36, R73, RZ, 0x1, P0 ;  /* 0x000000ff49247211 */ /* 0x000fe400000f0eff */
[----:B------:R-:W-:-:S04]  /*1fc0*/  LEA R34, P0, R35, R32, 0x2 ;  /* 0x0000002023227211 */ /* 0x000fc800078010ff */
        /* <DEDUP_REMOVED lines=12> */
[----:B----4-:R-:W-:-:S04]  /*2090*/  IADD3 R35, P0, PT, R38, R72, RZ ;  /* 0x0000004826237210 */ /* 0x010fc80007f1e0ff */
        /* <DEDUP_REMOVED lines=15> */
[----:B0-----:R-:W-:-:S04]  /*2190*/  IADD3 R35, P0, PT, R38, R71, RZ ;  /* 0x0000004726237210 */ /* 0x001fc80007f1e0ff */
        /* <DEDUP_REMOVED lines=39> */
[----:B------:R-:W-:-:S03]  /*2410*/  ISETP.GT.U32.AND P0, PT, R18, 0x1f, PT ;  /* 0x0000001f1200780c */ /* 0x000fc60003f04070 */
[----:B--2---:R0:W-:Y:S10]  /*2420*/  STS [R66], R35 ;  /* 0x0000002342007388 */ /* 0x0041f40000000800 */
        /* <DEDUP_REMOVED lines=196> */
[----:B------:R-:W-:-:S04]  /*3070*/  IADD3 R35, P0, PT, R38, R52, RZ ;  /* 0x0000003426237210 */ /* 0x000fc80007f1e0ff */
[----:B------:R-:W-:Y:S02]  /*3080*/  LEA.HI.X.SX32 R36, R52, RZ, 0x1, P0 ;  /* 0x000000ff34247211 */ /* 0x000fe400000f0eff */
[----:B0-----:R-:W-:-:S04]  /*3090*/  LEA R34, P0, R35, R32, 0x2 ;  /* 0x0000002023227211 */ /* 0x001fc800078010ff */
        /* <DEDUP_REMOVED lines=296> */
[----:B------:R-:W-:Y:S02]  /*4320*/  LEA.HI R34, R35, R34, RZ, 0x1c ;  /* 0x0000002223227211 */ /* 0x000fe400078fe0ff */
[----:B------:R-:W-:Y:S02]  /*4330*/  IADD3 R35, P2, PT, R38, R31, RZ ;  /* 0x0000001f26237210 */ /* 0x000fe40007f5e0ff */
[----:B------:R-:W-:Y:S02]  /*4340*/  ISETP.GT.U32.AND P0, PT, R34, 0x1f, PT ;  /* 0x0000001f2200780c */ /* 0x000fe40003f04070 */
[----:B------:R-:W-:Y:S02]  /*4350*/  LEA.HI.X.SX32 R116, R31, RZ, 0x1, P2 ;  /* 0x000000ff1f747211 */ /* 0x000fe400010f0eff */
[----:B------:R-:W-:-:S04]  /*4360*/  LEA R34, P2, R35, R32, 0x2 ;  /* 0x0000002023227211 */ /* 0x000fc800078410ff */
[----:B------:R-:W-:-:S05]  /*4370*/  LEA.HI.X R35, R35, R33, R116, 0x2, P2 ;  /* 0x0000002123237211 */ /* 0x000fca00010f1474 */
[----:B------:R-:W-:Y:S01]  /*4380*/  @!P0 IADD3 R38, P1, PT, R38, R77, RZ ;  /* 0x0000004d26268210 */ /* 0x000fe20007f3e0ff */
[----:B------:R-:W2:Y:S03]  /*4390*/  LDG.E.CONSTANT R34, desc[UR8][R34.64] ;  /* 0x0000000822227981 */ /* 0x000ea6000c1e9900 */
[----:B------:R-:W-:Y:S02]  /*43a0*/  @!P0 LEA R32, P3, R38, R32, 0x2 ;  /* 0x0000002026208211 */ /* 0x000fe400078610ff */
[----:B------:R-:W-:-:S04]  /*43b0*/  @!P0 LEA.HI.X.SX32 R36, R77, RZ, 0x1, P1 ;  /* 0x000000ff4d248211 */ /* 0x000fc800008f0eff */
        /* <DEDUP_REMOVED lines=10> */
.L_x_2:
[----:B------:R-:W-:Y:S05]  /*4460*/  BSYNC.RECONVERGENT B0 ;  /* 0x0000000000007941 */ /* 0x000fea0003800200 */
.L_x_1:
[----:B------:R-:W-:Y:S01]  /*4470*/  BAR.SYNC.DEFER_BLOCKING 0x0 ;  /* 0x0000000000007b1d */ /* 0x000fe20000010000 */
[----:B01-34-:R-:W-:Y:S01]  /*4480*/  I2FP.F32.S32 R35, R114 ;  /* 0x0000007200237245 */ /* 0x01bfe20000201400 */
[----:B------:R-:W-:Y:S01]  /*4490*/  UIADD3 UR4, UPT, UPT, UR4, 0x20, URZ ;  /* 0x0000002004047890 */ /* 0x000fe2000fffe0ff */
[----:B------:R-:W-:Y:S02]  /*44a0*/  VIADD R81, R81, 0x20 ;  /* 0x0000002051517836 */ /* 0x000fe40000000000 */
[----:B------:R-:W-:Y:S01]  /*44b0*/  VIADD R80, R80, 0x20 ;  /* 0x0000002050507836 */ /* 0x000fe20000000000 */
[----:B------:R-:W-:Y:S01]  /*44c0*/  UISETP.GE.AND UP0, UPT, UR4, UR12, UPT ;  /* 0x0000000c0400728c */ /* 0x000fe2000bf06270 */
[----:B------:R-:W-:Y:S02]  /*44d0*/  VIADD R94, R94, 0x20 ;  /* 0x000000205e5e7836 */ /* 0x000fe40000000000 */
[----:B------:R-:W-:Y:S02]  /*44e0*/  VIADD R0, R0, 0x20 ;  /* 0x0000002000007836 */ /* 0x000fe40000000000 */
[----:B------:R-:W-:-:S02]  /*44f0*/  VIADD R2, R2, 0x20 ;  /* 0x0000002002027836 */ /* 0x000fc40000000000 */
[----:B------:R-:W-:Y:S02]  /*4500*/  VIADD R4, R4, 0x20 ;  /* 0x0000002004047836 */ /* 0x000fe40000000000 */
[----:B------:R-:W-:Y:S02]  /*4510*/  VIADD R95, R95, 0x20 ;  /* 0x000000205f5f7836 */ /* 0x000fe40000000000 */
[----:B------:R-:W-:Y:S02]  /*4520*/  VIADD R6, R6, 0x20 ;  /* 0x0000002006067836 */ /* 0x000fe40000000000 */
[----:B------:R-:W-:Y:S02]  /*4530*/  VIADD R8, R8, 0x20 ;  /* 0x0000002008087836 */ /* 0x000fe40000000000 */
[----:B------:R-:W-:Y:S02]  /*4540*/  VIADD R10, R10, 0x20 ;  /* 0x000000200a0a7836 */ /* 0x000fe40000000000 */
[----:B------:R-:W-:Y:S01]  /*4550*/  VIADD R12, R12, 0x20 ;  /* 0x000000200c0c7836 */ /* 0x000fe20000000000 */
[----:B------:R-:W-:Y:S01]  /*4560*/  LDS R33, [R87] ;  /* 0x0000000057217984 */ /* 0x000fe20000000800 */
[----:B------:R-:W-:-:S02]  /*4570*/  VIADD R16, R16, 0x20 ;  /* 0x0000002010107836 */ /* 0x000fc40000000000 */
[----:B------:R-:W-:Y:S01]  /*4580*/  VIADD R20, R20, 0x20 ;  /* 0x0000002014147836 */ /* 0x000fe20000000000 */
[----:B------:R-:W0:Y:S01]  /*4590*/  LDS.128 R36, [R90] ;  /* 0x000000005a247984 */ /* 0x000e220000000c00 */
[----:B------:R-:W-:Y:S02]  /*45a0*/  VIADD R23, R23, 0x20 ;  /* 0x0000002017177836 */ /* 0x000fe40000000000 */
[----:B------:R-:W-:Y:S01]  /*45b0*/  VIADD R25, R25, 0x20 ;  /* 0x0000002019197836 */ /* 0x000fe20000000000 */
[----:B------:R-:W1:Y:S01]  /*45c0*/  LDS R32, [R87+0x40] ;  /* 0x0000400057207984 */ /* 0x000e620000000800 */
[----:B------:R-:W-:Y:S02]  /*45d0*/  VIADD R27, R27, 0x20 ;  /* 0x000000201b1b7836 */ /* 0x000fe40000000000 */
[----:B------:R-:W-:Y:S01]  /*45e0*/  VIADD R89, R89, 0x20 ;  /* 0x0000002059597836 */ /* 0x000fe20000000000 */
[----:B------:R-:W-:Y:S04]  /*45f0*/  LDS R114, [R87+0xc0] ;  /* 0x0000c00057727984 */ /* 0x000fe80000000800 */
[----:B------:R-:W-:Y:S01]  /*4600*/  LDS R117, [R87+0x100] ;  /* 0x0001000057757984 */ /* 0x000fe20000000800 */
[----:B0-----:R-:W-:-:S03]  /*4610*/  FFMA R36, R36, R33, R35 ;  /* 0x0000002124247223 */ /* 0x001fc60000000023 */
[----:B------:R-:W0:Y:S03]  /*4620*/  LDS R35, [R87+0x80] ;  /* 0x0000800057237984 */ /* 0x000e260000000800 */
[----:B------:R-:W3:Y:S02]  /*4630*/  F2I.TRUNC.NTZ R36, R36 ;  /* 0x0000002400247305 */ /* 0x000ee4000020f100 */
[----:B---3--:R-:W-:Y:S02]  /*4640*/  I2FP.F32.S32 R33, R36 ;  /* 0x0000002400217245 */ /* 0x008fe40000201400 */
[----:B------:R-:W-:Y:S03]  /*4650*/  LDS R36, [R87+0x140] ;  /* 0x0001400057247984 */ /* 0x000fe60000000800 */
[----:B-1----:R-:W-:-:S06]  /*4660*/  FFMA R37, R32, R37, R33 ;  /* 0x0000002520257223 */ /* 0x002fcc0000000021 */
[----:B------:R-:W1:Y:S02]  /*4670*/  F2I.TRUNC.NTZ R37, R37 ;  /* 0x0000002500257305 */ /* 0x000e64000020f100 */
[----:B-1----:R-:W-:-:S05]  /*4680*/  I2FP.F32.S32 R32, R37 ;  /* 0x0000002500207245 */ /* 0x002fca0000201400 */
[----:B0-----:R-:W-:Y:S02]  /*4690*/  FFMA R38, R35, R38, R32 ;  /* 0x0000002623267223 */ /* 0x001fe40000000020 */
[----:B--2---:R-:W0:Y:S04]  /*46a0*/  LDS.128 R32, [R90+0x10] ;  /* 0x000010005a207984 */ /* 0x004e280000000c00 */
[----:B------:R-:W1:Y:S02]  /*46b0*/  F2I.TRUNC.NTZ R38, R38 ;  /* 0x0000002600267305 */ /* 0x000e64000020f100 */
[----:B-1----:R-:W-:-:S05]  /*46c0*/  I2FP.F32.S32 R115, R38 ;  /* 0x0000002600737245 */ /* 0x002fca0000201400 */
[----:B------:R-:W-:Y:S02]  /*46d0*/  FFMA R39, R114, R39, R115 ;  /* 0x0000002772277223 */ /* 0x000fe40000000073 */
[----:B------:R-:W1:Y:S04]  /*46e0*/  LDS R115, [R87+0x180] ;  /* 0x0001800057737984 */ /* 0x000e680000000800 */
[----:B------:R-:W2:Y:S01]  /*46f0*/  F2I.TRUNC.NTZ R39, R39 ;  /* 0x0000002700277305 */ /* 0x000ea2000020f100 */
[----:B------:R-:W3:Y:S01]  /*4700*/  LDS R114, [R87+0x1c0] ;  /* 0x0001c00057727984 */ /* 0x000ee20000000800 */
[----:B--2---:R-:W-:-:S05]  /*4710*/  I2FP.F32.S32 R37, R39 ;  /* 0x0000002700257245 */ /* 0x004fca0000201400 */
[----:B0-----:R-:W-:Y:S02]  /*4720*/  FFMA R32, R32, R117, R37 ;  /* 0x0000007520207223 */ /* 0x001fe40000000025 */
[----:B------:R-:W-:Y:S04]  /*4730*/  LDS R117, [R87+0x200] ;  /* 0x0002000057757984 */ /* 0x000fe80000000800 */
[----:B------:R-:W0:Y:S02]  /*4740*/  F2I.TRUNC.NTZ R32, R32 ;  /* 0x0000002000207305 */ /* 0x000e24000020f100 */
[----:B0-----:R-:W-:Y:S02]  /*4750*/  I2FP.F32.S32 R37, R32 ;  /* 0x0000002000257245 */ /* 0x001fe40000201400 */
[----:B------:R-:W-:Y:S03]  /*4760*/  LDS R32, [R87+0x240] ;  /* 0x0002400057207984 */ /* 0x000fe60000000800 */
[----:B------:R-:W-:-:S06]  /*4770*/  FFMA R33, R36, R33, R37 ;  /* 0x0000002124217223 */ /* 0x000fcc0000000025 */
[----:B------:R-:W0:Y:S02]  /*4780*/  F2I.TRUNC.NTZ R33, R33 ;  /* 0x0000002100217305 */ /* 0x000e24000020f100 */
[----:B0-----:R-:W-:-:S05]  /*4790*/  I2FP.F32.S32 R36, R33 ;  /* 0x0000002100247245 */ /* 0x001fca0000201400 */
[----:B-1----:R-:W-:Y:S02]  /*47a0*/  FFMA R34, R115, R34, R36 ;  /* 0x0000002273227223 */ /* 0x002fe40000000024 */
[----:B------:R-:W0:Y:S04]  /*47b0*/  LDS.128 R36, [R90+0x20] ;  /* 0x000020005a247984 */ /* 0x000e280000000c00 */
[----:B------:R-:W1:Y:S02]  /*47c0*/  F2I.TRUNC.NTZ R34, R34 ;  /* 0x0000002200227305 */ /* 0x000e64000020f100 */
[----:B-1----:R-:W-:-:S05]  /*47d0*/  I2FP.F32.S32 R115, R34 ;  /* 0x0000002200737245 */ /* 0x002fca0000201400 */
[----:B---3--:R-:W-:Y:S02]  /*47e0*/  FFMA R35, R114, R35, R115 ;  /* 0x0000002372237223 */ /* 0x008fe40000000073 */
        /* <DEDUP_REMOVED lines=83> */
[----:B-1----:R-:W-:Y:S02]  /*4d20*/  I2FP.F32.S32 R115, R38 ;  /* 0x0000002600737245 */ /* 0x002fe40000201400 */
[----:B------:R-:W-:Y:S03]  /*4d30*/  LDS R38, [R87+0x7c0] ;  /* 0x0007c00057267984 */ /* 0x000fe60000000800 */
[----:B---3--:R-:W-:-:S02]  /*4d40*/  FFMA R39, R114, R39, R115 ;  /* 0x0000002772277223 */ /* 0x008fc40000000073 */
[----:B------:R-:W1:Y:S01]  /*4d50*/  LDS R115, [R87+0x780] ;  /* 0x0007800057737984 */ /* 0x000e620000000800 */
[----:B------:R-:W2:Y:S03]  /*4d60*/  LDC R114, c[0x0][0x39c] ;  /* 0x0000e700ff727b82 */ /* 0x000ea60000000800 */
[----:B------:R-:W3:Y:S02]  /*4d70*/  F2I.TRUNC.NTZ R39, R39 ;  /* 0x0000002700277305 */ /* 0x000ee4000020f100 */
[----:B---3--:R-:W-:-:S05]  /*4d80*/  I2FP.F32.S32 R37, R39 ;  /* 0x0000002700257245 */ /* 0x008fca0000201400 */
[----:B0-----:R-:W-:Y:S01]  /*4d90*/  FFMA R32, R32, R117, R37 ;  /* 0x0000007520207223 */ /* 0x001fe20000000025 */
[C---:B--2---:R-:W-:Y:S02]  /*4da0*/  IMAD R29, R114.reuse, 0x20, R29 ;  /* 0x00000020721d7824 */ /* 0x044fe400078e021d */
[C---:B------:R-:W-:Y:S02]  /*4db0*/  IMAD R76, R114.reuse, 0x20, R76 ;  /* 0x00000020724c7824 */ /* 0x040fe400078e024c */
[C---:B------:R-:W-:Y:S01]  /*4dc0*/  IMAD R75, R114.reuse, 0x20, R75 ;  /* 0x00000020724b7824 */ /* 0x040fe200078e024b */
[----:B------:R-:W0:Y:S01]  /*4dd0*/  F2I.TRUNC.NTZ R32, R32 ;  /* 0x0000002000207305 */ /* 0x000e22000020f100 */
[C---:B------:R-:W-:Y:S02]  /*4de0*/  IMAD R73, R114.reuse, 0x20, R73 ;  /* 0x0000002072497824 */ /* 0x040fe400078e0249 */
[C---:B------:R-:W-:Y:S02]  /*4df0*/  IMAD R72, R114.reuse, 0x20, R72 ;  /* 0x0000002072487824 */ /* 0x040fe400078e0248 */
[----:B------:R-:W-:-:S02]  /*4e00*/  IMAD R71, R114, 0x20, R71 ;  /* 0x0000002072477824 */ /* 0x000fc400078e0247 */
[C---:B------:R-:W-:Y:S02]  /*4e10*/  IMAD R69, R114.reuse, 0x20, R69 ;  /* 0x0000002072457824 */ /* 0x040fe400078e0245 */
[C---:B------:R-:W-:Y:S02]  /*4e20*/  IMAD R68, R114.reuse, 0x20, R68 ;  /* 0x0000002072447824 */ /* 0x040fe400078e0244 */
[C---:B------:R-:W-:Y:S02]  /*4e30*/  IMAD R67, R114.reuse, 0x20, R67 ;  /* 0x0000002072437824 */ /* 0x040fe400078e0243 */
[C---:B------:R-:W-:Y:S01]  /*4e40*/  IMAD R65, R114.reuse, 0x20, R65 ;  /* 0x0000002072417824 */ /* 0x040fe200078e0241 */
[----:B0-----:R-:W-:Y:S01]  /*4e50*/  I2FP.F32.S32 R37, R32 ;  /* 0x0000002000257245 */ /* 0x001fe20000201400 */
[C---:B------:R-:W-:Y:S02]  /*4e60*/  IMAD R64, R114.reuse, 0x20, R64 ;  /* 0x0000002072407824 */ /* 0x040fe400078e0240 */
[----:B------:R-:W-:-:S02]  /*4e70*/  IMAD R63, R114, 0x20, R63 ;  /* 0x00000020723f7824 */ /* 0x000fc400078e023f */
[----:B------:R-:W-:Y:S01]  /*4e80*/  FFMA R33, R36, R33, R37 ;  /* 0x0000002124217223 */ /* 0x000fe20000000025 */
[C---:B------:R-:W-:Y:S02]  /*4e90*/  IMAD R61, R114.reuse, 0x20, R61 ;  /* 0x00000020723d7824 */ /* 0x040fe400078e023d */
        /* <DEDUP_REMOVED lines=13> */
[----:B-1----:R-:W-:Y:S01]  /*4f70*/  FFMA R34, R115, R34, R36 ;  /* 0x0000002273227223 */ /* 0x002fe20000000024 */
        /* <DEDUP_REMOVED lines=9> */
[----:B------:R-:W-:Y:S01]  /*5010*/  IMAD R88, R114, 0x20, R88 ;  /* 0x0000002072587824 */ /* 0x000fe200078e0258 */
[----:B0-----:R-:W-:-:S05]  /*5020*/  I2FP.F32.S32 R37, R34 ;  /* 0x0000002200257245 */ /* 0x001fca0000201400 */
[----:B------:R-:W-:-:S04]  /*5030*/  FFMA R35, R38, R35, R37 ;  /* 0x0000002326237223 */ /* 0x000fc80000000025 */
[----:B------:R0:W1:Y:S01]  /*5040*/  F2I.TRUNC.NTZ R114, R35 ;  /* 0x0000002300727305 */ /* 0x000062000020f100 */
[----:B------:R-:W-:Y:S06]  /*5050*/  BAR.SYNC.DEFER_BLOCKING 0x0 ;  /* 0x0000000000007b1d */ /* 0x000fec0000010000 */
[----:B------:R-:W-:Y:S05]  /*5060*/  BRA.U !UP0, `(.L_x_5) ;  /* 0xffffffb908cc7547 */ /* 0x000fea000b83ffff */
[----:B-1----:R-:W-:-:S07]  /*5070*/  I2FP.F32.S32 R5, R114 ;  /* 0x0000007200057245 */ /* 0x002fce0000201400 */
.L_x_0:
[----:B------:R-:W1:Y:S01]  /*5080*/  S2R R9, SR_TID.Y ;  /* 0x0000000000097919 */ /* 0x000e620000002200 */
[----:B------:R-:W1:Y:S01]  /*5090*/  LDC R0, c[0x0][0x364] ;  /* 0x0000d900ff007b82 */ /* 0x000e620000000800 */
[----:B------:R-:W2:Y:S01]  /*50a0*/  LDCU UR6, c[0x0][0x39c] ;  /* 0x00007380ff0677ac */ /* 0x000ea20008000800 */
[----:B------:R-:W3:Y:S06]  /*50b0*/  S2R R4, SR_TID.X ;  /* 0x0000000000047919 */ /* 0x000eec0000002100 */
[----:B------:R-:W1:Y:S08]  /*50c0*/  S2UR UR4, SR_CTAID.Y ;  /* 0x00000000000479c3 */ /* 0x000e700000002600 */
[----:B------:R-:W3:Y:S08]  /*50d0*/  S2UR UR5, SR_CTAID.X ;  /* 0x00000000000579c3 */ /* 0x000ef00000002500 */
[----:B------:R-:W3:Y:S08]  /*50e0*/  LDC R7, c[0x0][0x360] ;  /* 0x0000d800ff077b82 */ /* 0x000ef00000000800 */
[----:B------:R-:W4:Y:S01]  /*50f0*/  LDC.64 R2, c[0x0][0x390] ;  /* 0x0000e400ff027b82 */ /* 0x000f220000000a00 */
[----:B-1----:R-:W-:-:S02]  /*5100*/  IMAD R0, R0, UR4, R9 ;  /* 0x0000000400007c24 */ /* 0x002fc4000f8e0209 */
[----:B---3--:R-:W-:-:S04]  /*5110*/  IMAD R7, R7, UR5, R4 ;  /* 0x0000000507077c24 */ /* 0x008fc8000f8e0204 */
[----:B--2---:R-:W-:-:S04]  /*5120*/  IMAD R7, R0, UR6, R7 ;  /* 0x0000000600077c24 */ /* 0x004fc8000f8e0207 */
[----:B----4-:R-:W-:-:S05]  /*5130*/  IMAD.WIDE R2, R7, 0x4, R2 ;  /* 0x0000000407027825 */ /* 0x010fca00078e0202 */
[----:B------:R-:W-:Y:S01]  /*5140*/  STG.E desc[UR8][R2.64], R5 ;  /* 0x0000000502007986 */ /* 0x000fe2000c101908 */
[----:B------:R-:W-:Y:S05]  /*5150*/  EXIT ;  /* 0x000000000000794d */ /* 0x000fea0003800000 */
.L_x_6:
[----:B------:R-:W-:-:S00]  /*5160*/  BRA `(.L_x_6) ;  /* 0xfffffffc00fc7947 */ /* 0x000fc0000383ffff */
[----:B------:R-:W-:-:S00]  /*5170*/  NOP ;  /* 0x0000000000007918 */ /* 0x000fc00000000000 */
        /* <DEDUP_REMOVED lines=8> */
.L_x_7:


//--------------------- .nv.shared._Z10Sgemm_smemILi16ELi32ELi16ELi1ELi1EEvPfS0_S0_iii --------------------------
	.section	.nv.shared._Z10Sgemm_smemILi16ELi32ELi16ELi1ELi1EEvPfS0_S0_iii,"aw",@nobits
	.sectionflags	@""
	.align	4
.nv.shared._Z10Sgemm_smemILi16ELi32ELi16ELi1ELi1EEvPfS0_S0_iii:
	.zero		5120


//--------------------- .nv.shared.reserved.0     --------------------------
	.section	.nv.shared.reserved.0,"aw",@nobits
	.weak		__nv_reservedSMEM_offset_0_alias
	.size		__nv_reservedSMEM_offset_0_alias, 0, 64
	.other		__nv_reservedSMEM_offset_0_alias,@"STO_CUDA_RESERVED_SHARED STV_DEFAULT"
__nv_reservedSMEM_offset_0_alias:
	.zero		0
	.zero		64


//--------------------- .nv.constant0._Z10Sgemm_smemILi16ELi32ELi16ELi1ELi1EEvPfS0_S0_iii --------------------------
	.section	.nv.constant0._Z10Sgemm_smemILi16ELi32ELi16ELi1ELi1EEvPfS0_S0_iii,"a",@progbits
	.sectionflags	@""
	.align	4
.nv.constant0._Z10Sgemm_smemILi16ELi32ELi16ELi1ELi1EEvPfS0_S0_iii:
	.zero		932


//--------------------- SYMBOLS --------------------------

	.type		.nv.reservedSmem.offset0,@object
	.size		.nv.reservedSmem.offset0,0x4
	.type		.nv.reservedSmem.cap,@object
	.size		.nv.reservedSmem.cap,0x4
